//
// Generated by NVIDIA NVVM Compiler
//
// Compiler Build ID: CL-36424714
// Cuda compilation tools, release 13.0, V13.0.88
// Based on NVVM 20.0.0
//

.version 9.0
.target sm_100
.address_size 64

	// .globl	_Z13setQuantitiesjjPj
.extern .func  (.param .b32 func_retval0) vprintf
(
	.param .b64 vprintf_param_0,
	.param .b64 vprintf_param_1
)
;
.global .align 1 .b8 $str[21] = {100, 95, 113, 117, 97, 110, 116, 105, 116, 121, 91, 37, 117, 93, 32, 61, 32, 37, 117, 10};
.global .align 1 .b8 $str$1[25] = {116, 105, 100, 32, 37, 117, 58, 32, 105, 116, 101, 114, 32, 37, 100, 44, 32, 111, 108, 100, 32, 37, 117, 10};

.visible .entry _Z13setQuantitiesjjPj(
	.param .u32 _Z13setQuantitiesjjPj_param_0,
	.param .u32 _Z13setQuantitiesjjPj_param_1,
	.param .u64 .ptr .align 1 _Z13setQuantitiesjjPj_param_2
)
{
	.reg .pred 	%p<2>;
	.reg .b32 	%r<7>;
	.reg .b64 	%rd<5>;

	ld.param.u32 	%r3, [_Z13setQuantitiesjjPj_param_0];
	ld.param.u32 	%r2, [_Z13setQuantitiesjjPj_param_1];
	ld.param.u64 	%rd1, [_Z13setQuantitiesjjPj_param_2];
	mov.u32 	%r4, %tid.x;
	mov.u32 	%r5, %ntid.x;
	mov.u32 	%r6, %ctaid.x;
	mad.lo.s32 	%r1, %r5, %r6, %r4;
	setp.ge.u32 	%p1, %r1, %r3;
	@%p1 bra 	$L__BB0_2;
	cvta.to.global.u64 	%rd2, %rd1;
	mul.wide.u32 	%rd3, %r1, 4;
	add.s64 	%rd4, %rd2, %rd3;
	st.global.u32 	[%rd4], %r2;
$L__BB0_2:
	ret;

}
	// .globl	_Z16atomicInc_kerneljjPfPjS0_
.visible .entry _Z16atomicInc_kerneljjPfPjS0_(
	.param .u32 _Z16atomicInc_kerneljjPfPjS0__param_0,
	.param .u32 _Z16atomicInc_kerneljjPfPjS0__param_1,
	.param .u64 .ptr .align 1 _Z16atomicInc_kerneljjPfPjS0__param_2,
	.param .u64 .ptr .align 1 _Z16atomicInc_kerneljjPfPjS0__param_3,
	.param .u64 .ptr .align 1 _Z16atomicInc_kerneljjPfPjS0__param_4
)
{
	.local .align 8 .b8 	__local_depot1[16];
	.reg .b64 	%SP;
	.reg .b64 	%SPL;
	.reg .pred 	%p<42>;
	.reg .b32 	%r<133>;
	.reg .b64 	%rd<58>;

	mov.u64 	%SPL, __local_depot1;
	cvta.local.u64 	%SP, %SPL;
	ld.param.u32 	%r30, [_Z16atomicInc_kerneljjPfPjS0__param_0];
	ld.param.u32 	%r31, [_Z16atomicInc_kerneljjPfPjS0__param_1];
	ld.param.u64 	%rd6, [_Z16atomicInc_kerneljjPfPjS0__param_3];
	ld.param.u64 	%rd5, [_Z16atomicInc_kerneljjPfPjS0__param_4];
	cvta.to.global.u64 	%rd1, %rd6;
	add.u64 	%rd7, %SP, 0;
	add.u64 	%rd2, %SPL, 0;
	mov.u32 	%r32, %tid.x;
	mov.u32 	%r33, %ntid.x;
	mov.u32 	%r34, %ctaid.x;
	mad.lo.s32 	%r1, %r33, %r34, %r32;
	setp.ge.u32 	%p1, %r1, %r31;
	@%p1 bra 	$L__BB1_74;
	setp.ne.s32 	%p2, %r1, 0;
	@%p2 bra 	$L__BB1_3;
	ld.global.u32 	%r35, [%rd1];
	mov.b32 	%r36, 0;
	st.local.v2.u32 	[%rd2], {%r36, %r35};
	mov.u64 	%rd8, $str;
	cvta.global.u64 	%rd9, %rd8;
	{ // callseq 0, 0
	.param .b64 param0;
	st.param.b64 	[param0], %rd9;
	.param .b64 param1;
	st.param.b64 	[param1], %rd7;
	.param .b32 retval0;
	call.uni (retval0), 
	vprintf, 
	(
	param0, 
	param1
	);
	ld.param.b32 	%r37, [retval0];
	} // callseq 0
$L__BB1_3:
	setp.eq.s32 	%p3, %r30, 0;
	@%p3 bra 	$L__BB1_74;
	mul.wide.u32 	%rd11, %r1, 4;
	add.s64 	%rd3, %rd1, %rd11;
	cvta.to.global.u64 	%rd12, %rd5;
	add.s64 	%rd4, %rd12, %rd11;
	and.b32  	%r2, %r30, 7;
	setp.lt.u32 	%p4, %r30, 8;
	mov.b32 	%r131, 0;
	@%p4 bra 	$L__BB1_39;
	and.b32  	%r131, %r30, -8;
	neg.s32 	%r128, %r131;
	mov.b32 	%r129, 3;
	mov.u64 	%rd13, $str$1;
$L__BB1_6:
	.pragma "nounroll";
	setp.ne.s32 	%p5, %r1, 0;
	atom.global.inc.u32 	%r7, [%rd3], 10;
	@%p5 bra 	$L__BB1_8;
	add.s32 	%r41, %r129, -3;
	mov.b32 	%r42, 0;
	st.local.v2.u32 	[%rd2], {%r42, %r41};
	st.local.u32 	[%rd2+8], %r7;
	cvta.global.u64 	%rd14, %rd13;
	{ // callseq 1, 0
	.param .b64 param0;
	st.param.b64 	[param0], %rd14;
	.param .b64 param1;
	st.param.b64 	[param1], %rd7;
	.param .b32 retval0;
	call.uni (retval0), 
	vprintf, 
	(
	param0, 
	param1
	);
	ld.param.b32 	%r43, [retval0];
	} // callseq 1
$L__BB1_8:
	setp.gt.u32 	%p6, %r7, 9;
	@%p6 bra 	$L__BB1_10;
	ld.global.u32 	%r45, [%rd4];
	add.s32 	%r46, %r45, 1;
	st.global.u32 	[%rd4], %r46;
$L__BB1_10:
	setp.ne.s32 	%p7, %r1, 0;
	atom.global.inc.u32 	%r8, [%rd3], 10;
	@%p7 bra 	$L__BB1_12;
	add.s32 	%r47, %r129, -2;
	mov.b32 	%r48, 0;
	st.local.v2.u32 	[%rd2], {%r48, %r47};
	st.local.u32 	[%rd2+8], %r8;
	cvta.global.u64 	%rd17, %rd13;
	{ // callseq 2, 0
	.param .b64 param0;
	st.param.b64 	[param0], %rd17;
	.param .b64 param1;
	st.param.b64 	[param1], %rd7;
	.param .b32 retval0;
	call.uni (retval0), 
	vprintf, 
	(
	param0, 
	param1
	);
	ld.param.b32 	%r49, [retval0];
	} // callseq 2
$L__BB1_12:
	setp.gt.u32 	%p8, %r8, 9;
	@%p8 bra 	$L__BB1_14;
	ld.global.u32 	%r51, [%rd4];
	add.s32 	%r52, %r51, 1;
	st.global.u32 	[%rd4], %r52;
$L__BB1_14:
	setp.ne.s32 	%p9, %r1, 0;
	atom.global.inc.u32 	%r9, [%rd3], 10;
	@%p9 bra 	$L__BB1_16;
	add.s32 	%r53, %r129, -1;
	mov.b32 	%r54, 0;
	st.local.v2.u32 	[%rd2], {%r54, %r53};
	st.local.u32 	[%rd2+8], %r9;
	cvta.global.u64 	%rd20, %rd13;
	{ // callseq 3, 0
	.param .b64 param0;
	st.param.b64 	[param0], %rd20;
	.param .b64 param1;
	st.param.b64 	[param1], %rd7;
	.param .b32 retval0;
	call.uni (retval0), 
	vprintf, 
	(
	param0, 
	param1
	);
	ld.param.b32 	%r55, [retval0];
	} // callseq 3
$L__BB1_16:
	setp.gt.u32 	%p10, %r9, 9;
	@%p10 bra 	$L__BB1_18;
	ld.global.u32 	%r57, [%rd4];
	add.s32 	%r58, %r57, 1;
	st.global.u32 	[%rd4], %r58;
$L__BB1_18:
	setp.ne.s32 	%p11, %r1, 0;
	atom.global.inc.u32 	%r10, [%rd3], 10;
	@%p11 bra 	$L__BB1_20;
	mov.b32 	%r59, 0;
	st.local.v2.u32 	[%rd2], {%r59, %r129};
	st.local.u32 	[%rd2+8], %r10;
	cvta.global.u64 	%rd23, %rd13;
	{ // callseq 4, 0
	.param .b64 param0;
	st.param.b64 	[param0], %rd23;
	.param .b64 param1;
	st.param.b64 	[param1], %rd7;
	.param .b32 retval0;
	call.uni (retval0), 
	vprintf, 
	(
	param0, 
	param1
	);
	ld.param.b32 	%r60, [retval0];
	} // callseq 4
$L__BB1_20:
	setp.gt.u32 	%p12, %r10, 9;
	@%p12 bra 	$L__BB1_22;
	ld.global.u32 	%r62, [%rd4];
	add.s32 	%r63, %r62, 1;
	st.global.u32 	[%rd4], %r63;
$L__BB1_22:
	setp.ne.s32 	%p13, %r1, 0;
	atom.global.inc.u32 	%r11, [%rd3], 10;
	@%p13 bra 	$L__BB1_24;
	add.s32 	%r64, %r129, 1;
	mov.b32 	%r65, 0;
	st.local.v2.u32 	[%rd2], {%r65, %r64};
	st.local.u32 	[%rd2+8], %r11;
	cvta.global.u64 	%rd26, %rd13;
	{ // callseq 5, 0
	.param .b64 param0;
	st.param.b64 	[param0], %rd26;
	.param .b64 param1;
	st.param.b64 	[param1], %rd7;
	.param .b32 retval0;
	call.uni (retval0), 
	vprintf, 
	(
	param0, 
	param1
	);
	ld.param.b32 	%r66, [retval0];
	} // callseq 5
$L__BB1_24:
	setp.gt.u32 	%p14, %r11, 9;
	@%p14 bra 	$L__BB1_26;
	ld.global.u32 	%r68, [%rd4];
	add.s32 	%r69, %r68, 1;
	st.global.u32 	[%rd4], %r69;
$L__BB1_26:
	setp.ne.s32 	%p15, %r1, 0;
	atom.global.inc.u32 	%r12, [%rd3], 10;
	@%p15 bra 	$L__BB1_28;
	add.s32 	%r70, %r129, 2;
	mov.b32 	%r71, 0;
	st.local.v2.u32 	[%rd2], {%r71, %r70};
	st.local.u32 	[%rd2+8], %r12;
	cvta.global.u64 	%rd29, %rd13;
	{ // callseq 6, 0
	.param .b64 param0;
	st.param.b64 	[param0], %rd29;
	.param .b64 param1;
	st.param.b64 	[param1], %rd7;
	.param .b32 retval0;
	call.uni (retval0), 
	vprintf, 
	(
	param0, 
	param1
	);
	ld.param.b32 	%r72, [retval0];
	} // callseq 6
$L__BB1_28:
	setp.gt.u32 	%p16, %r12, 9;
	@%p16 bra 	$L__BB1_30;
	ld.global.u32 	%r74, [%rd4];
	add.s32 	%r75, %r74, 1;
	st.global.u32 	[%rd4], %r75;
$L__BB1_30:
	setp.ne.s32 	%p17, %r1, 0;
	atom.global.inc.u32 	%r13, [%rd3], 10;
	@%p17 bra 	$L__BB1_32;
	add.s32 	%r76, %r129, 3;
	mov.b32 	%r77, 0;
	st.local.v2.u32 	[%rd2], {%r77, %r76};
	st.local.u32 	[%rd2+8], %r13;
	cvta.global.u64 	%rd32, %rd13;
	{ // callseq 7, 0
	.param .b64 param0;
	st.param.b64 	[param0], %rd32;
	.param .b64 param1;
	st.param.b64 	[param1], %rd7;
	.param .b32 retval0;
	call.uni (retval0), 
	vprintf, 
	(
	param0, 
	param1
	);
	ld.param.b32 	%r78, [retval0];
	} // callseq 7
$L__BB1_32:
	setp.gt.u32 	%p18, %r13, 9;
	@%p18 bra 	$L__BB1_34;
	ld.global.u32 	%r80, [%rd4];
	add.s32 	%r81, %r80, 1;
	st.global.u32 	[%rd4], %r81;
$L__BB1_34:
	setp.ne.s32 	%p19, %r1, 0;
	atom.global.inc.u32 	%r14, [%rd3], 10;
	@%p19 bra 	$L__BB1_36;
	add.s32 	%r82, %r129, 4;
	mov.b32 	%r83, 0;
	st.local.v2.u32 	[%rd2], {%r83, %r82};
	st.local.u32 	[%rd2+8], %r14;
	cvta.global.u64 	%rd35, %rd13;
	{ // callseq 8, 0
	.param .b64 param0;
	st.param.b64 	[param0], %rd35;
	.param .b64 param1;
	st.param.b64 	[param1], %rd7;
	.param .b32 retval0;
	call.uni (retval0), 
	vprintf, 
	(
	param0, 
	param1
	);
	ld.param.b32 	%r84, [retval0];
	} // callseq 8
$L__BB1_36:
	setp.gt.u32 	%p20, %r14, 9;
	@%p20 bra 	$L__BB1_38;
	ld.global.u32 	%r86, [%rd4];
	add.s32 	%r87, %r86, 1;
	st.global.u32 	[%rd4], %r87;
$L__BB1_38:
	add.s32 	%r129, %r129, 8;
	add.s32 	%r128, %r128, 8;
	setp.ne.s32 	%p21, %r128, 0;
	@%p21 bra 	$L__BB1_6;
$L__BB1_39:
	setp.eq.s32 	%p22, %r2, 0;
	@%p22 bra 	$L__BB1_74;
	and.b32  	%r18, %r30, 3;
	setp.lt.u32 	%p23, %r2, 4;
	@%p23 bra 	$L__BB1_58;
	setp.ne.s32 	%p24, %r1, 0;
	atom.global.inc.u32 	%r19, [%rd3], 10;
	@%p24 bra 	$L__BB1_43;
	mov.b32 	%r88, 0;
	st.local.v2.u32 	[%rd2], {%r88, %r131};
	st.local.u32 	[%rd2+8], %r19;
	mov.u64 	%rd37, $str$1;
	cvta.global.u64 	%rd38, %rd37;
	{ // callseq 9, 0
	.param .b64 param0;
	st.param.b64 	[param0], %rd38;
	.param .b64 param1;
	st.param.b64 	[param1], %rd7;
	.param .b32 retval0;
	call.uni (retval0), 
	vprintf, 
	(
	param0, 
	param1
	);
	ld.param.b32 	%r89, [retval0];
	} // callseq 9
$L__BB1_43:
	setp.gt.u32 	%p25, %r19, 9;
	@%p25 bra 	$L__BB1_45;
	ld.global.u32 	%r91, [%rd4];
	add.s32 	%r92, %r91, 1;
	st.global.u32 	[%rd4], %r92;
$L__BB1_45:
	setp.ne.s32 	%p26, %r1, 0;
	atom.global.inc.u32 	%r20, [%rd3], 10;
	@%p26 bra 	$L__BB1_47;
	add.s32 	%r93, %r131, 1;
	mov.b32 	%r94, 0;
	st.local.v2.u32 	[%rd2], {%r94, %r93};
	st.local.u32 	[%rd2+8], %r20;
	mov.u64 	%rd40, $str$1;
	cvta.global.u64 	%rd41, %rd40;
	{ // callseq 10, 0
	.param .b64 param0;
	st.param.b64 	[param0], %rd41;
	.param .b64 param1;
	st.param.b64 	[param1], %rd7;
	.param .b32 retval0;
	call.uni (retval0), 
	vprintf, 
	(
	param0, 
	param1
	);
	ld.param.b32 	%r95, [retval0];
	} // callseq 10
$L__BB1_47:
	setp.gt.u32 	%p27, %r20, 9;
	@%p27 bra 	$L__BB1_49;
	ld.global.u32 	%r97, [%rd4];
	add.s32 	%r98, %r97, 1;
	st.global.u32 	[%rd4], %r98;
$L__BB1_49:
	setp.ne.s32 	%p28, %r1, 0;
	atom.global.inc.u32 	%r21, [%rd3], 10;
	@%p28 bra 	$L__BB1_51;
	add.s32 	%r99, %r131, 2;
	mov.b32 	%r100, 0;
	st.local.v2.u32 	[%rd2], {%r100, %r99};
	st.local.u32 	[%rd2+8], %r21;
	mov.u64 	%rd43, $str$1;
	cvta.global.u64 	%rd44, %rd43;
	{ // callseq 11, 0
	.param .b64 param0;
	st.param.b64 	[param0], %rd44;
	.param .b64 param1;
	st.param.b64 	[param1], %rd7;
	.param .b32 retval0;
	call.uni (retval0), 
	vprintf, 
	(
	param0, 
	param1
	);
	ld.param.b32 	%r101, [retval0];
	} // callseq 11
$L__BB1_51:
	setp.gt.u32 	%p29, %r21, 9;
	@%p29 bra 	$L__BB1_53;
	ld.global.u32 	%r103, [%rd4];
	add.s32 	%r104, %r103, 1;
	st.global.u32 	[%rd4], %r104;
$L__BB1_53:
	setp.ne.s32 	%p30, %r1, 0;
	atom.global.inc.u32 	%r22, [%rd3], 10;
	@%p30 bra 	$L__BB1_55;
	add.s32 	%r105, %r131, 3;
	mov.b32 	%r106, 0;
	st.local.v2.u32 	[%rd2], {%r106, %r105};
	st.local.u32 	[%rd2+8], %r22;
	mov.u64 	%rd46, $str$1;
	cvta.global.u64 	%rd47, %rd46;
	{ // callseq 12, 0
	.param .b64 param0;
	st.param.b64 	[param0], %rd47;
	.param .b64 param1;
	st.param.b64 	[param1], %rd7;
	.param .b32 retval0;
	call.uni (retval0), 
	vprintf, 
	(
	param0, 
	param1
	);
	ld.param.b32 	%r107, [retval0];
	} // callseq 12
$L__BB1_55:
	setp.gt.u32 	%p31, %r22, 9;
	@%p31 bra 	$L__BB1_57;
	ld.global.u32 	%r109, [%rd4];
	add.s32 	%r110, %r109, 1;
	st.global.u32 	[%rd4], %r110;
$L__BB1_57:
	add.s32 	%r131, %r131, 4;
$L__BB1_58:
	setp.eq.s32 	%p32, %r18, 0;
	@%p32 bra 	$L__BB1_74;
	setp.eq.s32 	%p33, %r18, 1;
	@%p33 bra 	$L__BB1_69;
	setp.ne.s32 	%p34, %r1, 0;
	atom.global.inc.u32 	%r25, [%rd3], 10;
	@%p34 bra 	$L__BB1_62;
	mov.b32 	%r111, 0;
	st.local.v2.u32 	[%rd2], {%r111, %r131};
	st.local.u32 	[%rd2+8], %r25;
	mov.u64 	%rd49, $str$1;
	cvta.global.u64 	%rd50, %rd49;
	{ // callseq 13, 0
	.param .b64 param0;
	st.param.b64 	[param0], %rd50;
	.param .b64 param1;
	st.param.b64 	[param1], %rd7;
	.param .b32 retval0;
	call.uni (retval0), 
	vprintf, 
	(
	param0, 
	param1
	);
	ld.param.b32 	%r112, [retval0];
	} // callseq 13
$L__BB1_62:
	setp.gt.u32 	%p35, %r25, 9;
	@%p35 bra 	$L__BB1_64;
	ld.global.u32 	%r114, [%rd4];
	add.s32 	%r115, %r114, 1;
	st.global.u32 	[%rd4], %r115;
$L__BB1_64:
	setp.ne.s32 	%p36, %r1, 0;
	atom.global.inc.u32 	%r26, [%rd3], 10;
	@%p36 bra 	$L__BB1_66;
	add.s32 	%r116, %r131, 1;
	mov.b32 	%r117, 0;
	st.local.v2.u32 	[%rd2], {%r117, %r116};
	st.local.u32 	[%rd2+8], %r26;
	mov.u64 	%rd52, $str$1;
	cvta.global.u64 	%rd53, %rd52;
	{ // callseq 14, 0
	.param .b64 param0;
	st.param.b64 	[param0], %rd53;
	.param .b64 param1;
	st.param.b64 	[param1], %rd7;
	.param .b32 retval0;
	call.uni (retval0), 
	vprintf, 
	(
	param0, 
	param1
	);
	ld.param.b32 	%r118, [retval0];
	} // callseq 14
$L__BB1_66:
	setp.gt.u32 	%p37, %r26, 9;
	@%p37 bra 	$L__BB1_68;
	ld.global.u32 	%r120, [%rd4];
	add.s32 	%r121, %r120, 1;
	st.global.u32 	[%rd4], %r121;
$L__BB1_68:
	add.s32 	%r131, %r131, 2;
$L__BB1_69:
	and.b32  	%r122, %r30, 1;
	setp.eq.b32 	%p38, %r122, 1;
	not.pred 	%p39, %p38;
	@%p39 bra 	$L__BB1_74;
	setp.ne.s32 	%p40, %r1, 0;
	atom.global.inc.u32 	%r29, [%rd3], 10;
	@%p40 bra 	$L__BB1_72;
	mov.b32 	%r123, 0;
	st.local.v2.u32 	[%rd2], {%r123, %r131};
	st.local.u32 	[%rd2+8], %r29;
	mov.u64 	%rd55, $str$1;
	cvta.global.u64 	%rd56, %rd55;
	{ // callseq 15, 0
	.param .b64 param0;
	st.param.b64 	[param0], %rd56;
	.param .b64 param1;
	st.param.b64 	[param1], %rd7;
	.param .b32 retval0;
	call.uni (retval0), 
	vprintf, 
	(
	param0, 
	param1
	);
	ld.param.b32 	%r124, [retval0];
	} // callseq 15
$L__BB1_72:
	setp.gt.u32 	%p41, %r29, 9;
	@%p41 bra 	$L__BB1_74;
	ld.global.u32 	%r126, [%rd4];
	add.s32 	%r127, %r126, 1;
	st.global.u32 	[%rd4], %r127;
$L__BB1_74:
	ret;

}
	// .globl	_Z16atomicDec_kerneljjPfPjS0_
.visible .entry _Z16atomicDec_kerneljjPfPjS0_(
	.param .u32 _Z16atomicDec_kerneljjPfPjS0__param_0,
	.param .u32 _Z16atomicDec_kerneljjPfPjS0__param_1,
	.param .u64 .ptr .align 1 _Z16atomicDec_kerneljjPfPjS0__param_2,
	.param .u64 .ptr .align 1 _Z16atomicDec_kerneljjPfPjS0__param_3,
	.param .u64 .ptr .align 1 _Z16atomicDec_kerneljjPfPjS0__param_4
)
{
	.local .align 8 .b8 	__local_depot2[16];
	.reg .b64 	%SP;
	.reg .b64 	%SPL;
	.reg .pred 	%p<42>;
	.reg .b32 	%r<133>;
	.reg .b64 	%rd<58>;

	mov.u64 	%SPL, __local_depot2;
	cvta.local.u64 	%SP, %SPL;
	ld.param.u32 	%r30, [_Z16atomicDec_kerneljjPfPjS0__param_0];
	ld.param.u32 	%r31, [_Z16atomicDec_kerneljjPfPjS0__param_1];
	ld.param.u64 	%rd6, [_Z16atomicDec_kerneljjPfPjS0__param_3];
	ld.param.u64 	%rd5, [_Z16atomicDec_kerneljjPfPjS0__param_4];
	cvta.to.global.u64 	%rd1, %rd6;
	add.u64 	%rd7, %SP, 0;
	add.u64 	%rd2, %SPL, 0;
	mov.u32 	%r32, %tid.x;
	mov.u32 	%r33, %ntid.x;
	mov.u32 	%r34, %ctaid.x;
	mad.lo.s32 	%r1, %r33, %r34, %r32;
	setp.ge.u32 	%p1, %r1, %r31;
	@%p1 bra 	$L__BB2_74;
	setp.ne.s32 	%p2, %r1, 0;
	@%p2 bra 	$L__BB2_3;
	ld.global.u32 	%r35, [%rd1];
	mov.b32 	%r36, 0;
	st.local.v2.u32 	[%rd2], {%r36, %r35};
	mov.u64 	%rd8, $str;
	cvta.global.u64 	%rd9, %rd8;
	{ // callseq 16, 0
	.param .b64 param0;
	st.param.b64 	[param0], %rd9;
	.param .b64 param1;
	st.param.b64 	[param1], %rd7;
	.param .b32 retval0;
	call.uni (retval0), 
	vprintf, 
	(
	param0, 
	param1
	);
	ld.param.b32 	%r37, [retval0];
	} // callseq 16
$L__BB2_3:
	setp.eq.s32 	%p3, %r30, 0;
	@%p3 bra 	$L__BB2_74;
	mul.wide.u32 	%rd11, %r1, 4;
	add.s64 	%rd3, %rd1, %rd11;
	cvta.to.global.u64 	%rd12, %rd5;
	add.s64 	%rd4, %rd12, %rd11;
	and.b32  	%r2, %r30, 7;
	setp.lt.u32 	%p4, %r30, 8;
	mov.b32 	%r131, 0;
	@%p4 bra 	$L__BB2_39;
	and.b32  	%r131, %r30, -8;
	neg.s32 	%r128, %r131;
	mov.b32 	%r129, 3;
	mov.u64 	%rd13, $str$1;
$L__BB2_6:
	.pragma "nounroll";
	setp.ne.s32 	%p5, %r1, 0;
	atom.global.dec.u32 	%r7, [%rd3], 10;
	@%p5 bra 	$L__BB2_8;
	add.s32 	%r41, %r129, -3;
	mov.b32 	%r42, 0;
	st.local.v2.u32 	[%rd2], {%r42, %r41};
	st.local.u32 	[%rd2+8], %r7;
	cvta.global.u64 	%rd14, %rd13;
	{ // callseq 17, 0
	.param .b64 param0;
	st.param.b64 	[param0], %rd14;
	.param .b64 param1;
	st.param.b64 	[param1], %rd7;
	.param .b32 retval0;
	call.uni (retval0), 
	vprintf, 
	(
	param0, 
	param1
	);
	ld.param.b32 	%r43, [retval0];
	} // callseq 17
$L__BB2_8:
	setp.eq.s32 	%p6, %r7, 0;
	@%p6 bra 	$L__BB2_10;
	ld.global.u32 	%r45, [%rd4];
	add.s32 	%r46, %r45, 1;
	st.global.u32 	[%rd4], %r46;
$L__BB2_10:
	setp.ne.s32 	%p7, %r1, 0;
	atom.global.dec.u32 	%r8, [%rd3], 10;
	@%p7 bra 	$L__BB2_12;
	add.s32 	%r47, %r129, -2;
	mov.b32 	%r48, 0;
	st.local.v2.u32 	[%rd2], {%r48, %r47};
	st.local.u32 	[%rd2+8], %r8;
	cvta.global.u64 	%rd17, %rd13;
	{ // callseq 18, 0
	.param .b64 param0;
	st.param.b64 	[param0], %rd17;
	.param .b64 param1;
	st.param.b64 	[param1], %rd7;
	.param .b32 retval0;
	call.uni (retval0), 
	vprintf, 
	(
	param0, 
	param1
	);
	ld.param.b32 	%r49, [retval0];
	} // callseq 18
$L__BB2_12:
	setp.eq.s32 	%p8, %r8, 0;
	@%p8 bra 	$L__BB2_14;
	ld.global.u32 	%r51, [%rd4];
	add.s32 	%r52, %r51, 1;
	st.global.u32 	[%rd4], %r52;
$L__BB2_14:
	setp.ne.s32 	%p9, %r1, 0;
	atom.global.dec.u32 	%r9, [%rd3], 10;
	@%p9 bra 	$L__BB2_16;
	add.s32 	%r53, %r129, -1;
	mov.b32 	%r54, 0;
	st.local.v2.u32 	[%rd2], {%r54, %r53};
	st.local.u32 	[%rd2+8], %r9;
	cvta.global.u64 	%rd20, %rd13;
	{ // callseq 19, 0
	.param .b64 param0;
	st.param.b64 	[param0], %rd20;
	.param .b64 param1;
	st.param.b64 	[param1], %rd7;
	.param .b32 retval0;
	call.uni (retval0), 
	vprintf, 
	(
	param0, 
	param1
	);
	ld.param.b32 	%r55, [retval0];
	} // callseq 19
$L__BB2_16:
	setp.eq.s32 	%p10, %r9, 0;
	@%p10 bra 	$L__BB2_18;
	ld.global.u32 	%r57, [%rd4];
	add.s32 	%r58, %r57, 1;
	st.global.u32 	[%rd4], %r58;
$L__BB2_18:
	setp.ne.s32 	%p11, %r1, 0;
	atom.global.dec.u32 	%r10, [%rd3], 10;
	@%p11 bra 	$L__BB2_20;
	mov.b32 	%r59, 0;
	st.local.v2.u32 	[%rd2], {%r59, %r129};
	st.local.u32 	[%rd2+8], %r10;
	cvta.global.u64 	%rd23, %rd13;
	{ // callseq 20, 0
	.param .b64 param0;
	st.param.b64 	[param0], %rd23;
	.param .b64 param1;
	st.param.b64 	[param1], %rd7;
	.param .b32 retval0;
	call.uni (retval0), 
	vprintf, 
	(
	param0, 
	param1
	);
	ld.param.b32 	%r60, [retval0];
	} // callseq 20
$L__BB2_20:
	setp.eq.s32 	%p12, %r10, 0;
	@%p12 bra 	$L__BB2_22;
	ld.global.u32 	%r62, [%rd4];
	add.s32 	%r63, %r62, 1;
	st.global.u32 	[%rd4], %r63;
$L__BB2_22:
	setp.ne.s32 	%p13, %r1, 0;
	atom.global.dec.u32 	%r11, [%rd3], 10;
	@%p13 bra 	$L__BB2_24;
	add.s32 	%r64, %r129, 1;
	mov.b32 	%r65, 0;
	st.local.v2.u32 	[%rd2], {%r65, %r64};
	st.local.u32 	[%rd2+8], %r11;
	cvta.global.u64 	%rd26, %rd13;
	{ // callseq 21, 0
	.param .b64 param0;
	st.param.b64 	[param0], %rd26;
	.param .b64 param1;
	st.param.b64 	[param1], %rd7;
	.param .b32 retval0;
	call.uni (retval0), 
	vprintf, 
	(
	param0, 
	param1
	);
	ld.param.b32 	%r66, [retval0];
	} // callseq 21
$L__BB2_24:
	setp.eq.s32 	%p14, %r11, 0;
	@%p14 bra 	$L__BB2_26;
	ld.global.u32 	%r68, [%rd4];
	add.s32 	%r69, %r68, 1;
	st.global.u32 	[%rd4], %r69;
$L__BB2_26:
	setp.ne.s32 	%p15, %r1, 0;
	atom.global.dec.u32 	%r12, [%rd3], 10;
	@%p15 bra 	$L__BB2_28;
	add.s32 	%r70, %r129, 2;
	mov.b32 	%r71, 0;
	st.local.v2.u32 	[%rd2], {%r71, %r70};
	st.local.u32 	[%rd2+8], %r12;
	cvta.global.u64 	%rd29, %rd13;
	{ // callseq 22, 0
	.param .b64 param0;
	st.param.b64 	[param0], %rd29;
	.param .b64 param1;
	st.param.b64 	[param1], %rd7;
	.param .b32 retval0;
	call.uni (retval0), 
	vprintf, 
	(
	param0, 
	param1
	);
	ld.param.b32 	%r72, [retval0];
	} // callseq 22
$L__BB2_28:
	setp.eq.s32 	%p16, %r12, 0;
	@%p16 bra 	$L__BB2_30;
	ld.global.u32 	%r74, [%rd4];
	add.s32 	%r75, %r74, 1;
	st.global.u32 	[%rd4], %r75;
$L__BB2_30:
	setp.ne.s32 	%p17, %r1, 0;
	atom.global.dec.u32 	%r13, [%rd3], 10;
	@%p17 bra 	$L__BB2_32;
	add.s32 	%r76, %r129, 3;
	mov.b32 	%r77, 0;
	st.local.v2.u32 	[%rd2], {%r77, %r76};
	st.local.u32 	[%rd2+8], %r13;
	cvta.global.u64 	%rd32, %rd13;
	{ // callseq 23, 0
	.param .b64 param0;
	st.param.b64 	[param0], %rd32;
	.param .b64 param1;
	st.param.b64 	[param1], %rd7;
	.param .b32 retval0;
	call.uni (retval0), 
	vprintf, 
	(
	param0, 
	param1
	);
	ld.param.b32 	%r78, [retval0];
	} // callseq 23
$L__BB2_32:
	setp.eq.s32 	%p18, %r13, 0;
	@%p18 bra 	$L__BB2_34;
	ld.global.u32 	%r80, [%rd4];
	add.s32 	%r81, %r80, 1;
	st.global.u32 	[%rd4], %r81;
$L__BB2_34:
	setp.ne.s32 	%p19, %r1, 0;
	atom.global.dec.u32 	%r14, [%rd3], 10;
	@%p19 bra 	$L__BB2_36;
	add.s32 	%r82, %r129, 4;
	mov.b32 	%r83, 0;
	st.local.v2.u32 	[%rd2], {%r83, %r82};
	st.local.u32 	[%rd2+8], %r14;
	cvta.global.u64 	%rd35, %rd13;
	{ // callseq 24, 0
	.param .b64 param0;
	st.param.b64 	[param0], %rd35;
	.param .b64 param1;
	st.param.b64 	[param1], %rd7;
	.param .b32 retval0;
	call.uni (retval0), 
	vprintf, 
	(
	param0, 
	param1
	);
	ld.param.b32 	%r84, [retval0];
	} // callseq 24
$L__BB2_36:
	setp.eq.s32 	%p20, %r14, 0;
	@%p20 bra 	$L__BB2_38;
	ld.global.u32 	%r86, [%rd4];
	add.s32 	%r87, %r86, 1;
	st.global.u32 	[%rd4], %r87;
$L__BB2_38:
	add.s32 	%r129, %r129, 8;
	add.s32 	%r128, %r128, 8;
	setp.ne.s32 	%p21, %r128, 0;
	@%p21 bra 	$L__BB2_6;
$L__BB2_39:
	setp.eq.s32 	%p22, %r2, 0;
	@%p22 bra 	$L__BB2_74;
	and.b32  	%r18, %r30, 3;
	setp.lt.u32 	%p23, %r2, 4;
	@%p23 bra 	$L__BB2_58;
	setp.ne.s32 	%p24, %r1, 0;
	atom.global.dec.u32 	%r19, [%rd3], 10;
	@%p24 bra 	$L__BB2_43;
	mov.b32 	%r88, 0;
	st.local.v2.u32 	[%rd2], {%r88, %r131};
	st.local.u32 	[%rd2+8], %r19;
	mov.u64 	%rd37, $str$1;
	cvta.global.u64 	%rd38, %rd37;
	{ // callseq 25, 0
	.param .b64 param0;
	st.param.b64 	[param0], %rd38;
	.param .b64 param1;
	st.param.b64 	[param1], %rd7;
	.param .b32 retval0;
	call.uni (retval0), 
	vprintf, 
	(
	param0, 
	param1
	);
	ld.param.b32 	%r89, [retval0];
	} // callseq 25
$L__BB2_43:
	setp.eq.s32 	%p25, %r19, 0;
	@%p25 bra 	$L__BB2_45;
	ld.global.u32 	%r91, [%rd4];
	add.s32 	%r92, %r91, 1;
	st.global.u32 	[%rd4], %r92;
$L__BB2_45:
	setp.ne.s32 	%p26, %r1, 0;
	atom.global.dec.u32 	%r20, [%rd3], 10;
	@%p26 bra 	$L__BB2_47;
	add.s32 	%r93, %r131, 1;
	mov.b32 	%r94, 0;
	st.local.v2.u32 	[%rd2], {%r94, %r93};
	st.local.u32 	[%rd2+8], %r20;
	mov.u64 	%rd40, $str$1;
	cvta.global.u64 	%rd41, %rd40;
	{ // callseq 26, 0
	.param .b64 param0;
	st.param.b64 	[param0], %rd41;
	.param .b64 param1;
	st.param.b64 	[param1], %rd7;
	.param .b32 retval0;
	call.uni (retval0), 
	vprintf, 
	(
	param0, 
	param1
	);
	ld.param.b32 	%r95, [retval0];
	} // callseq 26
$L__BB2_47:
	setp.eq.s32 	%p27, %r20, 0;
	@%p27 bra 	$L__BB2_49;
	ld.global.u32 	%r97, [%rd4];
	add.s32 	%r98, %r97, 1;
	st.global.u32 	[%rd4], %r98;
$L__BB2_49:
	setp.ne.s32 	%p28, %r1, 0;
	atom.global.dec.u32 	%r21, [%rd3], 10;
	@%p28 bra 	$L__BB2_51;
	add.s32 	%r99, %r131, 2;
	mov.b32 	%r100, 0;
	st.local.v2.u32 	[%rd2], {%r100, %r99};
	st.local.u32 	[%rd2+8], %r21;
	mov.u64 	%rd43, $str$1;
	cvta.global.u64 	%rd44, %rd43;
	{ // callseq 27, 0
	.param .b64 param0;
	st.param.b64 	[param0], %rd44;
	.param .b64 param1;
	st.param.b64 	[param1], %rd7;
	.param .b32 retval0;
	call.uni (retval0), 
	vprintf, 
	(
	param0, 
	param1
	);
	ld.param.b32 	%r101, [retval0];
	} // callseq 27
$L__BB2_51:
	setp.eq.s32 	%p29, %r21, 0;
	@%p29 bra 	$L__BB2_53;
	ld.global.u32 	%r103, [%rd4];
	add.s32 	%r104, %r103, 1;
	st.global.u32 	[%rd4], %r104;
$L__BB2_53:
	setp.ne.s32 	%p30, %r1, 0;
	atom.global.dec.u32 	%r22, [%rd3], 10;
	@%p30 bra 	$L__BB2_55;
	add.s32 	%r105, %r131, 3;
	mov.b32 	%r106, 0;
	st.local.v2.u32 	[%rd2], {%r106, %r105};
	st.local.u32 	[%rd2+8], %r22;
	mov.u64 	%rd46, $str$1;
	cvta.global.u64 	%rd47, %rd46;
	{ // callseq 28, 0
	.param .b64 param0;
	st.param.b64 	[param0], %rd47;
	.param .b64 param1;
	st.param.b64 	[param1], %rd7;
	.param .b32 retval0;
	call.uni (retval0), 
	vprintf, 
	(
	param0, 
	param1
	);
	ld.param.b32 	%r107, [retval0];
	} // callseq 28
$L__BB2_55:
	setp.eq.s32 	%p31, %r22, 0;
	@%p31 bra 	$L__BB2_57;
	ld.global.u32 	%r109, [%rd4];
	add.s32 	%r110, %r109, 1;
	st.global.u32 	[%rd4], %r110;
$L__BB2_57:
	add.s32 	%r131, %r131, 4;
$L__BB2_58:
	setp.eq.s32 	%p32, %r18, 0;
	@%p32 bra 	$L__BB2_74;
	setp.eq.s32 	%p33, %r18, 1;
	@%p33 bra 	$L__BB2_69;
	setp.ne.s32 	%p34, %r1, 0;
	atom.global.dec.u32 	%r25, [%rd3], 10;
	@%p34 bra 	$L__BB2_62;
	mov.b32 	%r111, 0;
	st.local.v2.u32 	[%rd2], {%r111, %r131};
	st.local.u32 	[%rd2+8], %r25;
	mov.u64 	%rd49, $str$1;
	cvta.global.u64 	%rd50, %rd49;
	{ // callseq 29, 0
	.param .b64 param0;
	st.param.b64 	[param0], %rd50;
	.param .b64 param1;
	st.param.b64 	[param1], %rd7;
	.param .b32 retval0;
	call.uni (retval0), 
	vprintf, 
	(
	param0, 
	param1
	);
	ld.param.b32 	%r112, [retval0];
	} // callseq 29
$L__BB2_62:
	setp.eq.s32 	%p35, %r25, 0;
	@%p35 bra 	$L__BB2_64;
	ld.global.u32 	%r114, [%rd4];
	add.s32 	%r115, %r114, 1;
	st.global.u32 	[%rd4], %r115;
$L__BB2_64:
	setp.ne.s32 	%p36, %r1, 0;
	atom.global.dec.u32 	%r26, [%rd3], 10;
	@%p36 bra 	$L__BB2_66;
	add.s32 	%r116, %r131, 1;
	mov.b32 	%r117, 0;
	st.local.v2.u32 	[%rd2], {%r117, %r116};
	st.local.u32 	[%rd2+8], %r26;
	mov.u64 	%rd52, $str$1;
	cvta.global.u64 	%rd53, %rd52;
	{ // callseq 30, 0
	.param .b64 param0;
	st.param.b64 	[param0], %rd53;
	.param .b64 param1;
	st.param.b64 	[param1], %rd7;
	.param .b32 retval0;
	call.uni (retval0), 
	vprintf, 
	(
	param0, 
	param1
	);
	ld.param.b32 	%r118, [retval0];
	} // callseq 30
$L__BB2_66:
	setp.eq.s32 	%p37, %r26, 0;
	@%p37 bra 	$L__BB2_68;
	ld.global.u32 	%r120, [%rd4];
	add.s32 	%r121, %r120, 1;
	st.global.u32 	[%rd4], %r121;
$L__BB2_68:
	add.s32 	%r131, %r131, 2;
$L__BB2_69:
	and.b32  	%r122, %r30, 1;
	setp.eq.b32 	%p38, %r122, 1;
	not.pred 	%p39, %p38;
	@%p39 bra 	$L__BB2_74;
	setp.ne.s32 	%p40, %r1, 0;
	atom.global.dec.u32 	%r29, [%rd3], 10;
	@%p40 bra 	$L__BB2_72;
	mov.b32 	%r123, 0;
	st.local.v2.u32 	[%rd2], {%r123, %r131};
	st.local.u32 	[%rd2+8], %r29;
	mov.u64 	%rd55, $str$1;
	cvta.global.u64 	%rd56, %rd55;
	{ // callseq 31, 0
	.param .b64 param0;
	st.param.b64 	[param0], %rd56;
	.param .b64 param1;
	st.param.b64 	[param1], %rd7;
	.param .b32 retval0;
	call.uni (retval0), 
	vprintf, 
	(
	param0, 
	param1
	);
	ld.param.b32 	%r124, [retval0];
	} // callseq 31
$L__BB2_72:
	setp.eq.s32 	%p41, %r29, 0;
	@%p41 bra 	$L__BB2_74;
	ld.global.u32 	%r126, [%rd4];
	add.s32 	%r127, %r126, 1;
	st.global.u32 	[%rd4], %r127;
$L__BB2_74:
	ret;

}
	// .globl	_Z22atomicIncNoWrap_kerneljjPfPjS0_
.visible .entry _Z22atomicIncNoWrap_kerneljjPfPjS0_(
	.param .u32 _Z22atomicIncNoWrap_kerneljjPfPjS0__param_0,
	.param .u32 _Z22atomicIncNoWrap_kerneljjPfPjS0__param_1,
	.param .u64 .ptr .align 1 _Z22atomicIncNoWrap_kerneljjPfPjS0__param_2,
	.param .u64 .ptr .align 1 _Z22atomicIncNoWrap_kerneljjPfPjS0__param_3,
	.param .u64 .ptr .align 1 _Z22atomicIncNoWrap_kerneljjPfPjS0__param_4
)
{
	.local .align 8 .b8 	__local_depot3[16];
	.reg .b64 	%SP;
	.reg .b64 	%SPL;
	.reg .pred 	%p<9>;
	.reg .b32 	%r<26>;
	.reg .b64 	%rd<16>;

	mov.u64 	%SPL, __local_depot3;
	cvta.local.u64 	%SP, %SPL;
	ld.param.u32 	%r7, [_Z22atomicIncNoWrap_kerneljjPfPjS0__param_0];
	ld.param.u32 	%r8, [_Z22atomicIncNoWrap_kerneljjPfPjS0__param_1];
	ld.param.u64 	%rd6, [_Z22atomicIncNoWrap_kerneljjPfPjS0__param_3];
	ld.param.u64 	%rd5, [_Z22atomicIncNoWrap_kerneljjPfPjS0__param_4];
	cvta.to.global.u64 	%rd1, %rd6;
	add.u64 	%rd7, %SP, 0;
	add.u64 	%rd2, %SPL, 0;
	mov.u32 	%r9, %tid.x;
	mov.u32 	%r10, %ntid.x;
	mov.u32 	%r11, %ctaid.x;
	mad.lo.s32 	%r1, %r10, %r11, %r9;
	setp.ge.u32 	%p1, %r1, %r8;
	@%p1 bra 	$L__BB3_12;
	setp.ne.s32 	%p2, %r1, 0;
	@%p2 bra 	$L__BB3_3;
	ld.global.u32 	%r12, [%rd1];
	mov.b32 	%r13, 0;
	st.local.v2.u32 	[%rd2], {%r13, %r12};
	mov.u64 	%rd8, $str;
	cvta.global.u64 	%rd9, %rd8;
	{ // callseq 32, 0
	.param .b64 param0;
	st.param.b64 	[param0], %rd9;
	.param .b64 param1;
	st.param.b64 	[param1], %rd7;
	.param .b32 retval0;
	call.uni (retval0), 
	vprintf, 
	(
	param0, 
	param1
	);
	ld.param.b32 	%r14, [retval0];
	} // callseq 32
$L__BB3_3:
	setp.eq.s32 	%p3, %r7, 0;
	@%p3 bra 	$L__BB3_12;
	mul.wide.u32 	%rd11, %r1, 4;
	add.s64 	%rd3, %rd1, %rd11;
	cvta.to.global.u64 	%rd12, %rd5;
	add.s64 	%rd4, %rd12, %rd11;
	mov.b32 	%r24, 0;
	mov.u64 	%rd13, $str$1;
$L__BB3_5:
	ld.global.u32 	%r25, [%rd3];
$L__BB3_6:
	mov.u32 	%r4, %r25;
	setp.lt.u32 	%p4, %r4, 10;
	selp.u32 	%r17, 1, 0, %p4;
	add.s32 	%r18, %r4, %r17;
	atom.relaxed.global.cas.b32 	%r25, [%rd3], %r4, %r18;
	setp.ne.s32 	%p5, %r4, %r25;
	@%p5 bra 	$L__BB3_6;
	setp.ne.s32 	%p6, %r1, 0;
	@%p6 bra 	$L__BB3_9;
	mov.b32 	%r19, 0;
	st.local.v2.u32 	[%rd2], {%r19, %r24};
	st.local.u32 	[%rd2+8], %r4;
	cvta.global.u64 	%rd14, %rd13;
	{ // callseq 33, 0
	.param .b64 param0;
	st.param.b64 	[param0], %rd14;
	.param .b64 param1;
	st.param.b64 	[param1], %rd7;
	.param .b32 retval0;
	call.uni (retval0), 
	vprintf, 
	(
	param0, 
	param1
	);
	ld.param.b32 	%r20, [retval0];
	} // callseq 33
$L__BB3_9:
	setp.gt.u32 	%p7, %r4, 9;
	@%p7 bra 	$L__BB3_11;
	ld.global.u32 	%r22, [%rd4];
	add.s32 	%r23, %r22, 1;
	st.global.u32 	[%rd4], %r23;
$L__BB3_11:
	add.s32 	%r24, %r24, 1;
	setp.ne.s32 	%p8, %r24, %r7;
	@%p8 bra 	$L__BB3_5;
$L__BB3_12:
	ret;

}
	// .globl	_Z22atomicDecNoWrap_kerneljjPfPjS0_
.visible .entry _Z22atomicDecNoWrap_kerneljjPfPjS0_(
	.param .u32 _Z22atomicDecNoWrap_kerneljjPfPjS0__param_0,
	.param .u32 _Z22atomicDecNoWrap_kerneljjPfPjS0__param_1,
	.param .u64 .ptr .align 1 _Z22atomicDecNoWrap_kerneljjPfPjS0__param_2,
	.param .u64 .ptr .align 1 _Z22atomicDecNoWrap_kerneljjPfPjS0__param_3,
	.param .u64 .ptr .align 1 _Z22atomicDecNoWrap_kerneljjPfPjS0__param_4
)
{
	.local .align 8 .b8 	__local_depot4[16];
	.reg .b64 	%SP;
	.reg .b64 	%SPL;
	.reg .pred 	%p<9>;
	.reg .b32 	%r<27>;
	.reg .b64 	%rd<16>;

	mov.u64 	%SPL, __local_depot4;
	cvta.local.u64 	%SP, %SPL;
	ld.param.u32 	%r7, [_Z22atomicDecNoWrap_kerneljjPfPjS0__param_0];
	ld.param.u32 	%r8, [_Z22atomicDecNoWrap_kerneljjPfPjS0__param_1];
	ld.param.u64 	%rd6, [_Z22atomicDecNoWrap_kerneljjPfPjS0__param_3];
	ld.param.u64 	%rd5, [_Z22atomicDecNoWrap_kerneljjPfPjS0__param_4];
	cvta.to.global.u64 	%rd1, %rd6;
	add.u64 	%rd7, %SP, 0;
	add.u64 	%rd2, %SPL, 0;
	mov.u32 	%r9, %tid.x;
	mov.u32 	%r10, %ntid.x;
	mov.u32 	%r11, %ctaid.x;
	mad.lo.s32 	%r1, %r10, %r11, %r9;
	setp.ge.u32 	%p1, %r1, %r8;
	@%p1 bra 	$L__BB4_12;
	setp.ne.s32 	%p2, %r1, 0;
	@%p2 bra 	$L__BB4_3;
	ld.global.u32 	%r12, [%rd1];
	mov.b32 	%r13, 0;
	st.local.v2.u32 	[%rd2], {%r13, %r12};
	mov.u64 	%rd8, $str;
	cvta.global.u64 	%rd9, %rd8;
	{ // callseq 34, 0
	.param .b64 param0;
	st.param.b64 	[param0], %rd9;
	.param .b64 param1;
	st.param.b64 	[param1], %rd7;
	.param .b32 retval0;
	call.uni (retval0), 
	vprintf, 
	(
	param0, 
	param1
	);
	ld.param.b32 	%r14, [retval0];
	} // callseq 34
$L__BB4_3:
	setp.eq.s32 	%p3, %r7, 0;
	@%p3 bra 	$L__BB4_12;
	mul.wide.u32 	%rd11, %r1, 4;
	add.s64 	%rd3, %rd1, %rd11;
	cvta.to.global.u64 	%rd12, %rd5;
	add.s64 	%rd4, %rd12, %rd11;
	mov.b32 	%r25, 0;
	mov.u64 	%rd13, $str$1;
$L__BB4_5:
	ld.global.u32 	%r26, [%rd3];
$L__BB4_6:
	mov.u32 	%r4, %r26;
	add.s32 	%r17, %r4, -1;
	setp.lt.u32 	%p4, %r17, 10;
	selp.s32 	%r18, -1, 0, %p4;
	add.s32 	%r19, %r4, %r18;
	atom.relaxed.global.cas.b32 	%r26, [%rd3], %r4, %r19;
	setp.ne.s32 	%p5, %r4, %r26;
	@%p5 bra 	$L__BB4_6;
	setp.ne.s32 	%p6, %r1, 0;
	@%p6 bra 	$L__BB4_9;
	mov.b32 	%r20, 0;
	st.local.v2.u32 	[%rd2], {%r20, %r25};
	st.local.u32 	[%rd2+8], %r4;
	cvta.global.u64 	%rd14, %rd13;
	{ // callseq 35, 0
	.param .b64 param0;
	st.param.b64 	[param0], %rd14;
	.param .b64 param1;
	st.param.b64 	[param1], %rd7;
	.param .b32 retval0;
	call.uni (retval0), 
	vprintf, 
	(
	param0, 
	param1
	);
	ld.param.b32 	%r21, [retval0];
	} // callseq 35
$L__BB4_9:
	setp.eq.s32 	%p7, %r4, 0;
	@%p7 bra 	$L__BB4_11;
	ld.global.u32 	%r23, [%rd4];
	add.s32 	%r24, %r23, 1;
	st.global.u32 	[%rd4], %r24;
$L__BB4_11:
	add.s32 	%r25, %r25, 1;
	setp.ne.s32 	%p8, %r25, %r7;
	@%p8 bra 	$L__BB4_5;
$L__BB4_12:
	ret;

}


// ===== COMPILED SASS (sm_100) =====

	.target	sm_100

	.elftype	@"ET_EXEC"


//--------------------- .note.nv.tkinfo           --------------------------
	.section	.note.nv.tkinfo,"",@"SHT_NOTE"
	.sectionflags	@"SHF_NOTE_NV_TKINFO"
	.tkinfo
        /*0018*/ 	.word	0x00000002
        /*0030*/ 	.string	""
        /*0030*/ 	.string	"ptxas"
        /*0030*/ 	.string	"Cuda compilation tools, release 13.0, V13.0.88"
        /*0030*/ 	.string	"Build cuda_13.0.r13.0/compiler.36424714_0"
        /*0030*/ 	.string	"-arch sm_100 -m 64 "



//--------------------- .note.nv.cuinfo           --------------------------
	.section	.note.nv.cuinfo,"",@"SHT_NOTE"
	.sectionflags	@"SHF_NOTE_NV_CUINFO"
        /*0018*/ 	.short	0x0002
        /*001a*/ 	.short	0x0064
        /*001c*/ 	.short	0x0082
	.zero		2


//--------------------- .nv.info                  --------------------------
	.section	.nv.info,"",@"SHT_CUDA_INFO"
	.align	4


	//----- nvinfo : EIATTR_REGCOUNT
	.align		4
        /*0000*/ 	.byte	0x04, 0x2f
        /*0002*/ 	.short	(.L_3 - .L_2)
	.align		4
.L_2:
        /*0004*/ 	.word	index@(_Z13setQuantitiesjjPj)
        /*0008*/ 	.word	0x0000000a


	//----- nvinfo : EIATTR_FRAME_SIZE
	.align		4
.L_3:
        /*000c*/ 	.byte	0x04, 0x11
        /*000e*/ 	.short	(.L_5 - .L_4)
	.align		4
.L_4:
        /*0010*/ 	.word	index@(_Z13setQuantitiesjjPj)
        /*0014*/ 	.word	0x00000000


	//----- nvinfo : EIATTR_REGCOUNT
	.align		4
.L_5:
        /*0018*/ 	.byte	0x04, 0x2f
        /*001a*/ 	.short	(.L_7 - .L_6)
	.align		4
.L_6:
        /*001c*/ 	.word	index@(_Z16atomicInc_kerneljjPfPjS0_)
        /*0020*/ 	.word	0x00000022


	//----- nvinfo : EIATTR_FRAME_SIZE
	.align		4
.L_7:
        /*0024*/ 	.byte	0x04, 0x11
        /*0026*/ 	.short	(.L_9 - .L_8)
	.align		4
.L_8:
        /*0028*/ 	.word	index@(_Z16atomicInc_kerneljjPfPjS0_)
        /*002c*/ 	.word	0x00000010


	//----- nvinfo : EIATTR_REGCOUNT
	.align		4
.L_9:
        /*0030*/ 	.byte	0x04, 0x2f
        /*0032*/ 	.short	(.L_11 - .L_10)
	.align		4
.L_10:
        /*0034*/ 	.word	index@(_Z16atomicDec_kerneljjPfPjS0_)
        /*0038*/ 	.word	0x00000022


	//----- nvinfo : EIATTR_FRAME_SIZE
	.align		4
.L_11:
        /*003c*/ 	.byte	0x04, 0x11
        /*003e*/ 	.short	(.L_13 - .L_12)
	.align		4
.L_12:
        /*0040*/ 	.word	index@(_Z16atomicDec_kerneljjPfPjS0_)
        /*0044*/ 	.word	0x00000010


	//----- nvinfo : EIATTR_REGCOUNT
	.align		4
.L_13:
        /*0048*/ 	.byte	0x04, 0x2f
        /*004a*/ 	.short	(.L_15 - .L_14)
	.align		4
.L_14:
        /*004c*/ 	.word	index@(_Z22atomicIncNoWrap_kerneljjPfPjS0_)
        /*0050*/ 	.word	0x0000001d


	//----- nvinfo : EIATTR_FRAME_SIZE
	.align		4
.L_15:
        /*0054*/ 	.byte	0x04, 0x11
        /*0056*/ 	.short	(.L_17 - .L_16)
	.align		4
.L_16:
        /*0058*/ 	.word	index@(_Z22atomicIncNoWrap_kerneljjPfPjS0_)
        /*005c*/ 	.word	0x00000010


	//----- nvinfo : EIATTR_REGCOUNT
	.align		4
.L_17:
        /*0060*/ 	.byte	0x04, 0x2f
        /*0062*/ 	.short	(.L_19 - .L_18)
	.align		4
.L_18:
        /*0064*/ 	.word	index@(_Z22atomicDecNoWrap_kerneljjPfPjS0_)
        /*0068*/ 	.word	0x0000001d


	//----- nvinfo : EIATTR_FRAME_SIZE
	.align		4
.L_19:
        /*006c*/ 	.byte	0x04, 0x11
        /*006e*/ 	.short	(.L_21 - .L_20)
	.align		4
.L_20:
        /*0070*/ 	.word	index@(_Z22atomicDecNoWrap_kerneljjPfPjS0_)
        /*0074*/ 	.word	0x00000010


	//----- nvinfo : EIATTR_MIN_STACK_SIZE
	.align		4
.L_21:
        /*0078*/ 	.byte	0x04, 0x12
        /*007a*/ 	.short	(.L_23 - .L_22)
	.align		4
.L_22:
        /*007c*/ 	.word	index@(_Z22atomicDecNoWrap_kerneljjPfPjS0_)
        /*0080*/ 	.word	0x00000010


	//----- nvinfo : EIATTR_MIN_STACK_SIZE
	.align		4
.L_23:
        /*0084*/ 	.byte	0x04, 0x12
        /*0086*/ 	.short	(.L_25 - .L_24)
	.align		4
.L_24:
        /*0088*/ 	.word	index@(_Z22atomicIncNoWrap_kerneljjPfPjS0_)
        /*008c*/ 	.word	0x00000010


	//----- nvinfo : EIATTR_MIN_STACK_SIZE
	.align		4
.L_25:
        /*0090*/ 	.byte	0x04, 0x12
        /*0092*/ 	.short	(.L_27 - .L_26)
	.align		4
.L_26:
        /*0094*/ 	.word	index@(_Z16atomicDec_kerneljjPfPjS0_)
        /*0098*/ 	.word	0x00000010


	//----- nvinfo : EIATTR_MIN_STACK_SIZE
	.align		4
.L_27:
        /*009c*/ 	.byte	0x04, 0x12
        /*009e*/ 	.short	(.L_29 - .L_28)
	.align		4
.L_28:
        /*00a0*/ 	.word	index@(_Z16atomicInc_kerneljjPfPjS0_)
        /*00a4*/ 	.word	0x00000010


	//----- nvinfo : EIATTR_MIN_STACK_SIZE
	.align		4
.L_29:
        /*00a8*/ 	.byte	0x04, 0x12
        /*00aa*/ 	.short	(.L_31 - .L_30)
	.align		4
.L_30:
        /*00ac*/ 	.word	index@(_Z13setQuantitiesjjPj)
        /*00b0*/ 	.word	0x00000000
.L_31:


//--------------------- .nv.compat                --------------------------
	.section	.nv.compat,"",@"SHT_CUDA_COMPAT_INFO"
	.align	4
        /*0000*/ 	.byte	0x02, 0x09, 0x00, 0x00, 0x02, 0x02, 0x01, 0x00, 0x02, 0x05, 0x05, 0x00, 0x03, 0x07, 0x01, 0x01
        /*0010*/ 	.byte	0x02, 0x03, 0x00, 0x00, 0x02, 0x06, 0x01, 0x00, 0x04, 0x0b, 0x08, 0x00, 0x09, 0x00, 0x00, 0x00
        /*0020*/ 	.byte	0x00, 0x00, 0x00, 0x00


//--------------------- .nv.info._Z22atomicDecNoWrap_kerneljjPfPjS0_ --------------------------
	.section	.nv.info._Z22atomicDecNoWrap_kerneljjPfPjS0_,"",@"SHT_CUDA_INFO"
	.sectionflags	@""
	.align	4


	//----- nvinfo : EIATTR_CUDA_API_VERSION
	.align		4
        /*0000*/ 	.byte	0x04, 0x37
        /*0002*/ 	.short	(.L_33 - .L_32)
.L_32:
        /*0004*/ 	.word	0x00000082


	//----- nvinfo : EIATTR_KPARAM_INFO
	.align		4
.L_33:
        /*0008*/ 	.byte	0x04, 0x17
        /*000a*/ 	.short	(.L_35 - .L_34)
.L_34:
        /*000c*/ 	.word	0x00000000
        /*0010*/ 	.short	0x0004
        /*0012*/ 	.short	0x0018
        /*0014*/ 	.byte	0x00, 0xf5, 0x21, 0x00


	//----- nvinfo : EIATTR_KPARAM_INFO
	.align		4
.L_35:
        /*0018*/ 	.byte	0x04, 0x17
        /*001a*/ 	.short	(.L_37 - .L_36)
.L_36:
        /*001c*/ 	.word	0x00000000
        /*0020*/ 	.short	0x0003
        /*0022*/ 	.short	0x0010
        /*0024*/ 	.byte	0x00, 0xf5, 0x21, 0x00


	//----- nvinfo : EIATTR_KPARAM_INFO
	.align		4
.L_37:
        /*0028*/ 	.byte	0x04, 0x17
        /*002a*/ 	.short	(.L_39 - .L_38)
.L_38:
        /*002c*/ 	.word	0x00000000
        /*0030*/ 	.short	0x0002
        /*0032*/ 	.short	0x0008
        /*0034*/ 	.byte	0x00, 0xf5, 0x21, 0x00


	//----- nvinfo : EIATTR_KPARAM_INFO
	.align		4
.L_39:
        /*0038*/ 	.byte	0x04, 0x17
        /*003a*/ 	.short	(.L_41 - .L_40)
.L_40:
        /*003c*/ 	.word	0x00000000
        /*0040*/ 	.short	0x0001
        /*0042*/ 	.short	0x0004
        /*0044*/ 	.byte	0x00, 0xf0, 0x11, 0x00


	//----- nvinfo : EIATTR_KPARAM_INFO
	.align		4
.L_41:
        /*0048*/ 	.byte	0x04, 0x17
        /*004a*/ 	.short	(.L_43 - .L_42)
.L_42:
        /*004c*/ 	.word	0x00000000
        /*0050*/ 	.short	0x0000
        /*0052*/ 	.short	0x0000
        /*0054*/ 	.byte	0x00, 0xf0, 0x11, 0x00


	//----- nvinfo : EIATTR_SPARSE_MMA_MASK
	.align		4
.L_43:
        /*0058*/ 	.byte	0x03, 0x50
        /*005a*/ 	.short	0x0000


	//----- nvinfo : EIATTR_MAXREG_COUNT
	.align		4
        /*005c*/ 	.byte	0x03, 0x1b
        /*005e*/ 	.short	0x00ff


	//----- nvinfo : EIATTR_EXTERNS
	.align		4
        /*0060*/ 	.byte	0x04, 0x0f
        /*0062*/ 	.short	(.L_45 - .L_44)


	//   ....[0]....
	.align		4
.L_44:
        /*0064*/ 	.word	index@(vprintf)


	//----- nvinfo : EIATTR_MERCURY_ISA_VERSION
	.align		4
.L_45:
        /*0068*/ 	.byte	0x03, 0x5f
        /*006a*/ 	.short	0x0101


	//----- nvinfo : EIATTR_VRC_CTA_INIT_COUNT
	.align		4
        /*006c*/ 	.byte	0x02, 0x4a
	.zero		1
	.zero		1


	//----- nvinfo : EIATTR_SYSCALL_OFFSETS
	.align		4
        /*0070*/ 	.byte	0x04, 0x46
        /*0072*/ 	.short	(.L_47 - .L_46)


	//   ....[0]....
.L_46:
        /*0074*/ 	.word	0x000001d0


	//   ....[1]....
        /*0078*/ 	.word	0x00000410


	//----- nvinfo : EIATTR_EXIT_INSTR_OFFSETS
	.align		4
.L_47:
        /*007c*/ 	.byte	0x04, 0x1c
        /*007e*/ 	.short	(.L_49 - .L_48)


	//   ....[0]....
.L_48:
        /*0080*/ 	.word	0x000000c0


	//   ....[1]....
        /*0084*/ 	.word	0x00000210


	//   ....[2]....
        /*0088*/ 	.word	0x000004e0


	//----- nvinfo : EIATTR_CRS_STACK_SIZE
	.align		4
.L_49:
        /*008c*/ 	.byte	0x04, 0x1e
        /*008e*/ 	.short	(.L_51 - .L_50)
.L_50:
        /*0090*/ 	.word	0x00000000


	//----- nvinfo : EIATTR_CBANK_PARAM_SIZE
	.align		4
.L_51:
        /*0094*/ 	.byte	0x03, 0x19
        /*0096*/ 	.short	0x0020


	//----- nvinfo : EIATTR_PARAM_CBANK
	.align		4
        /*0098*/ 	.byte	0x04, 0x0a
        /*009a*/ 	.short	(.L_53 - .L_52)
	.align		4
.L_52:
        /*009c*/ 	.word	index@(.nv.constant0._Z22atomicDecNoWrap_kerneljjPfPjS0_)
        /*00a0*/ 	.short	0x0380
        /*00a2*/ 	.short	0x0020


	//----- nvinfo : EIATTR_SW_WAR
	.align		4
.L_53:
        /*00a4*/ 	.byte	0x04, 0x36
        /*00a6*/ 	.short	(.L_55 - .L_54)
.L_54:
        /*00a8*/ 	.word	0x00000008
.L_55:


//--------------------- .nv.info._Z22atomicIncNoWrap_kerneljjPfPjS0_ --------------------------
	.section	.nv.info._Z22atomicIncNoWrap_kerneljjPfPjS0_,"",@"SHT_CUDA_INFO"
	.sectionflags	@""
	.align	4


	//----- nvinfo : EIATTR_CUDA_API_VERSION
	.align		4
        /*0000*/ 	.byte	0x04, 0x37
        /*0002*/ 	.short	(.L_57 - .L_56)
.L_56:
        /*0004*/ 	.word	0x00000082


	//----- nvinfo : EIATTR_KPARAM_INFO
	.align		4
.L_57:
        /*0008*/ 	.byte	0x04, 0x17
        /*000a*/ 	.short	(.L_59 - .L_58)
.L_58:
        /*000c*/ 	.word	0x00000000
        /*0010*/ 	.short	0x0004
        /*0012*/ 	.short	0x0018
        /*0014*/ 	.byte	0x00, 0xf5, 0x21, 0x00


	//----- nvinfo : EIATTR_KPARAM_INFO
	.align		4
.L_59:
        /*0018*/ 	.byte	0x04, 0x17
        /*001a*/ 	.short	(.L_61 - .L_60)
.L_60:
        /*001c*/ 	.word	0x00000000
        /*0020*/ 	.short	0x0003
        /*0022*/ 	.short	0x0010
        /*0024*/ 	.byte	0x00, 0xf5, 0x21, 0x00


	//----- nvinfo : EIATTR_KPARAM_INFO
	.align		4
.L_61:
        /*0028*/ 	.byte	0x04, 0x17
        /*002a*/ 	.short	(.L_63 - .L_62)
.L_62:
        /*002c*/ 	.word	0x00000000
        /*0030*/ 	.short	0x0002
        /*0032*/ 	.short	0x0008
        /*0034*/ 	.byte	0x00, 0xf5, 0x21, 0x00


	//----- nvinfo : EIATTR_KPARAM_INFO
	.align		4
.L_63:
        /*0038*/ 	.byte	0x04, 0x17
        /*003a*/ 	.short	(.L_65 - .L_64)
.L_64:
        /*003c*/ 	.word	0x00000000
        /*0040*/ 	.short	0x0001
        /*0042*/ 	.short	0x0004
        /*0044*/ 	.byte	0x00, 0xf0, 0x11, 0x00


	//----- nvinfo : EIATTR_KPARAM_INFO
	.align		4
.L_65:
        /*0048*/ 	.byte	0x04, 0x17
        /*004a*/ 	.short	(.L_67 - .L_66)
.L_66:
        /*004c*/ 	.word	0x00000000
        /*0050*/ 	.short	0x0000
        /*0052*/ 	.short	0x0000
        /*0054*/ 	.byte	0x00, 0xf0, 0x11, 0x00


	//----- nvinfo : EIATTR_SPARSE_MMA_MASK
	.align		4
.L_67:
        /*0058*/ 	.byte	0x03, 0x50
        /*005a*/ 	.short	0x0000


	//----- nvinfo : EIATTR_MAXREG_COUNT
	.align		4
        /*005c*/ 	.byte	0x03, 0x1b
        /*005e*/ 	.short	0x00ff


	//----- nvinfo : EIATTR_EXTERNS
	.align		4
        /*0060*/ 	.byte	0x04, 0x0f
        /*0062*/ 	.short	(.L_69 - .L_68)


	//   ....[0]....
	.align		4
.L_68:
        /*0064*/ 	.word	index@(vprintf)


	//----- nvinfo : EIATTR_MERCURY_ISA_VERSION
	.align		4
.L_69:
        /*0068*/ 	.byte	0x03, 0x5f
        /*006a*/ 	.short	0x0101


	//----- nvinfo : EIATTR_VRC_CTA_INIT_COUNT
	.align		4
        /*006c*/ 	.byte	0x02, 0x4a
	.zero		1
	.zero		1


	//----- nvinfo : EIATTR_SYSCALL_OFFSETS
	.align		4
        /*0070*/ 	.byte	0x04, 0x46
        /*0072*/ 	.short	(.L_71 - .L_70)


	//   ....[0]....
.L_70:
        /*0074*/ 	.word	0x000001d0


	//   ....[1]....
        /*0078*/ 	.word	0x00000410


	//----- nvinfo : EIATTR_EXIT_INSTR_OFFSETS
	.align		4
.L_71:
        /*007c*/ 	.byte	0x04, 0x1c
        /*007e*/ 	.short	(.L_73 - .L_72)


	//   ....[0]....
.L_72:
        /*0080*/ 	.word	0x000000c0


	//   ....[1]....
        /*0084*/ 	.word	0x00000210


	//   ....[2]....
        /*0088*/ 	.word	0x000004e0


	//----- nvinfo : EIATTR_CRS_STACK_SIZE
	.align		4
.L_73:
        /*008c*/ 	.byte	0x04, 0x1e
        /*008e*/ 	.short	(.L_75 - .L_74)
.L_74:
        /*0090*/ 	.word	0x00000000


	//----- nvinfo : EIATTR_CBANK_PARAM_SIZE
	.align		4
.L_75:
        /*0094*/ 	.byte	0x03, 0x19
        /*0096*/ 	.short	0x0020


	//----- nvinfo : EIATTR_PARAM_CBANK
	.align		4
        /*0098*/ 	.byte	0x04, 0x0a
        /*009a*/ 	.short	(.L_77 - .L_76)
	.align		4
.L_76:
        /*009c*/ 	.word	index@(.nv.constant0._Z22atomicIncNoWrap_kerneljjPfPjS0_)
        /*00a0*/ 	.short	0x0380
        /*00a2*/ 	.short	0x0020


	//----- nvinfo : EIATTR_SW_WAR
	.align		4
.L_77:
        /*00a4*/ 	.byte	0x04, 0x36
        /*00a6*/ 	.short	(.L_79 - .L_78)
.L_78:
        /*00a8*/ 	.word	0x00000008
.L_79:


//--------------------- .nv.info._Z16atomicDec_kerneljjPfPjS0_ --------------------------
	.section	.nv.info._Z16atomicDec_kerneljjPfPjS0_,"",@"SHT_CUDA_INFO"
	.sectionflags	@""
	.align	4


	//----- nvinfo : EIATTR_CUDA_API_VERSION
	.align		4
        /*0000*/ 	.byte	0x04, 0x37
        /*0002*/ 	.short	(.L_81 - .L_80)
.L_80:
        /*0004*/ 	.word	0x00000082


	//----- nvinfo : EIATTR_KPARAM_INFO
	.align		4
.L_81:
        /*0008*/ 	.byte	0x04, 0x17
        /*000a*/ 	.short	(.L_83 - .L_82)
.L_82:
        /*000c*/ 	.word	0x00000000
        /*0010*/ 	.short	0x0004
        /*0012*/ 	.short	0x0018
        /*0014*/ 	.byte	0x00, 0xf5, 0x21, 0x00


	//----- nvinfo : EIATTR_KPARAM_INFO
	.align		4
.L_83:
        /*0018*/ 	.byte	0x04, 0x17
        /*001a*/ 	.short	(.L_85 - .L_84)
.L_84:
        /*001c*/ 	.word	0x00000000
        /*0020*/ 	.short	0x0003
        /*0022*/ 	.short	0x0010
        /*0024*/ 	.byte	0x00, 0xf5, 0x21, 0x00


	//----- nvinfo : EIATTR_KPARAM_INFO
	.align		4
.L_85:
        /*0028*/ 	.byte	0x04, 0x17
        /*002a*/ 	.short	(.L_87 - .L_86)
.L_86:
        /*002c*/ 	.word	0x00000000
        /*0030*/ 	.short	0x0002
        /*0032*/ 	.short	0x0008
        /*0034*/ 	.byte	0x00, 0xf5, 0x21, 0x00


	//----- nvinfo : EIATTR_KPARAM_INFO
	.align		4
.L_87:
        /*0038*/ 	.byte	0x04, 0x17
        /*003a*/ 	.short	(.L_89 - .L_88)
.L_88:
        /*003c*/ 	.word	0x00000000
        /*0040*/ 	.short	0x0001
        /*0042*/ 	.short	0x0004
        /*0044*/ 	.byte	0x00, 0xf0, 0x11, 0x00


	//----- nvinfo : EIATTR_KPARAM_INFO
	.align		4
.L_89:
        /*0048*/ 	.byte	0x04, 0x17
        /*004a*/ 	.short	(.L_91 - .L_90)
.L_90:
        /*004c*/ 	.word	0x00000000
        /*0050*/ 	.short	0x0000
        /*0052*/ 	.short	0x0000
        /*0054*/ 	.byte	0x00, 0xf0, 0x11, 0x00


	//----- nvinfo : EIATTR_SPARSE_MMA_MASK
	.align		4
.L_91:
        /*0058*/ 	.byte	0x03, 0x50
        /*005a*/ 	.short	0x0000


	//----- nvinfo : EIATTR_MAXREG_COUNT
	.align		4
        /*005c*/ 	.byte	0x03, 0x1b
        /*005e*/ 	.short	0x00ff


	//----- nvinfo : EIATTR_EXTERNS
	.align		4
        /*0060*/ 	.byte	0x04, 0x0f
        /*0062*/ 	.short	(.L_93 - .L_92)


	//   ....[0]....
	.align		4
.L_92:
        /*0064*/ 	.word	index@(vprintf)


	//----- nvinfo : EIATTR_MERCURY_ISA_VERSION
	.align		4
.L_93:
        /*0068*/ 	.byte	0x03, 0x5f
        /*006a*/ 	.short	0x0101


	//----- nvinfo : EIATTR_VRC_CTA_INIT_COUNT
	.align		4
        /*006c*/ 	.byte	0x02, 0x4a
	.zero		1
	.zero		1


	//----- nvinfo : EIATTR_SYSCALL_OFFSETS
	.align		4
        /*0070*/ 	.byte	0x04, 0x46
        /*0072*/ 	.short	(.L_95 - .L_94)


	//   ....[0]....
.L_94:
        /*0074*/ 	.word	0x000001d0


	//   ....[1]....
        /*0078*/ 	.word	0x00000430


	//   ....[2]....
        /*007c*/ 	.word	0x000005d0


	//   ....[3]....
        /*0080*/ 	.word	0x00000770


	//   ....[4]....
        /*0084*/ 	.word	0x00000900


	//   ....[5]....
        /*0088*/ 	.word	0x00000aa0


	//   ....[6]....
        /*008c*/ 	.word	0x00000c40


	//   ....[7]....
        /*0090*/ 	.word	0x00000de0


	//   ....[8]....
        /*0094*/ 	.word	0x00000f80


	//   ....[9]....
        /*0098*/ 	.word	0x000011b0


	//   ....[10]....
        /*009c*/ 	.word	0x00001350


	//   ....[11]....
        /*00a0*/ 	.word	0x000014f0


	//   ....[12]....
        /*00a4*/ 	.word	0x00001690


	//   ....[13]....
        /*00a8*/ 	.word	0x00001870


	//   ....[14]....
        /*00ac*/ 	.word	0x00001a10


	//   ....[15]....
        /*00b0*/ 	.word	0x00001bf0


	//----- nvinfo : EIATTR_EXIT_INSTR_OFFSETS
	.align		4
.L_95:
        /*00b4*/ 	.byte	0x04, 0x1c
        /*00b6*/ 	.short	(.L_97 - .L_96)


	//   ....[0]....
.L_96:
        /*00b8*/ 	.word	0x000000c0


	//   ....[1]....
        /*00bc*/ 	.word	0x00000210


	//   ....[2]....
        /*00c0*/ 	.word	0x00001060


	//   ....[3]....
        /*00c4*/ 	.word	0x00001740


	//   ....[4]....
        /*00c8*/ 	.word	0x00001ae0


	//   ....[5]....
        /*00cc*/ 	.word	0x00001c20


	//   ....[6]....
        /*00d0*/ 	.word	0x00001c60


	//----- nvinfo : EIATTR_CRS_STACK_SIZE
	.align		4
.L_97:
        /*00d4*/ 	.byte	0x04, 0x1e
        /*00d6*/ 	.short	(.L_99 - .L_98)
.L_98:
        /*00d8*/ 	.word	0x00000000


	//----- nvinfo : EIATTR_CBANK_PARAM_SIZE
	.align		4
.L_99:
        /*00dc*/ 	.byte	0x03, 0x19
        /*00de*/ 	.short	0x0020


	//----- nvinfo : EIATTR_PARAM_CBANK
	.align		4
        /*00e0*/ 	.byte	0x04, 0x0a
        /*00e2*/ 	.short	(.L_101 - .L_100)
	.align		4
.L_100:
        /*00e4*/ 	.word	index@(.nv.constant0._Z16atomicDec_kerneljjPfPjS0_)
        /*00e8*/ 	.short	0x0380
        /*00ea*/ 	.short	0x0020


	//----- nvinfo : EIATTR_SW_WAR
	.align		4
.L_101:
        /*00ec*/ 	.byte	0x04, 0x36
        /*00ee*/ 	.short	(.L_103 - .L_102)
.L_102:
        /*00f0*/ 	.word	0x00000008
.L_103:


//--------------------- .nv.info._Z16atomicInc_kerneljjPfPjS0_ --------------------------
	.section	.nv.info._Z16atomicInc_kerneljjPfPjS0_,"",@"SHT_CUDA_INFO"
	.sectionflags	@""
	.align	4


	//----- nvinfo : EIATTR_CUDA_API_VERSION
	.align		4
        /*0000*/ 	.byte	0x04, 0x37
        /*0002*/ 	.short	(.L_105 - .L_104)
.L_104:
        /*0004*/ 	.word	0x00000082


	//----- nvinfo : EIATTR_KPARAM_INFO
	.align		4
.L_105:
        /*0008*/ 	.byte	0x04, 0x17
        /*000a*/ 	.short	(.L_107 - .L_106)
.L_106:
        /*000c*/ 	.word	0x00000000
        /*0010*/ 	.short	0x0004
        /*0012*/ 	.short	0x0018
        /*0014*/ 	.byte	0x00, 0xf5, 0x21, 0x00


	//----- nvinfo : EIATTR_KPARAM_INFO
	.align		4
.L_107:
        /*0018*/ 	.byte	0x04, 0x17
        /*001a*/ 	.short	(.L_109 - .L_108)
.L_108:
        /*001c*/ 	.word	0x00000000
        /*0020*/ 	.short	0x0003
        /*0022*/ 	.short	0x0010
        /*0024*/ 	.byte	0x00, 0xf5, 0x21, 0x00


	//----- nvinfo : EIATTR_KPARAM_INFO
	.align		4
.L_109:
        /*0028*/ 	.byte	0x04, 0x17
        /*002a*/ 	.short	(.L_111 - .L_110)
.L_110:
        /*002c*/ 	.word	0x00000000
        /*0030*/ 	.short	0x0002
        /*0032*/ 	.short	0x0008
        /*0034*/ 	.byte	0x00, 0xf5, 0x21, 0x00


	//----- nvinfo : EIATTR_KPARAM_INFO
	.align		4
.L_111:
        /*0038*/ 	.byte	0x04, 0x17
        /*003a*/ 	.short	(.L_113 - .L_112)
.L_112:
        /*003c*/ 	.word	0x00000000
        /*0040*/ 	.short	0x0001
        /*0042*/ 	.short	0x0004
        /*0044*/ 	.byte	0x00, 0xf0, 0x11, 0x00


	//----- nvinfo : EIATTR_KPARAM_INFO
	.align		4
.L_113:
        /*0048*/ 	.byte	0x04, 0x17
        /*004a*/ 	.short	(.L_115 - .L_114)
.L_114:
        /*004c*/ 	.word	0x00000000
        /*0050*/ 	.short	0x0000
        /*0052*/ 	.short	0x0000
        /*0054*/ 	.byte	0x00, 0xf0, 0x11, 0x00


	//----- nvinfo : EIATTR_SPARSE_MMA_MASK
	.align		4
.L_115:
        /*0058*/ 	.byte	0x03, 0x50
        /*005a*/ 	.short	0x0000


	//----- nvinfo : EIATTR_MAXREG_COUNT
	.align		4
        /*005c*/ 	.byte	0x03, 0x1b
        /*005e*/ 	.short	0x00ff


	//----- nvinfo : EIATTR_EXTERNS
	.align		4
        /*0060*/ 	.byte	0x04, 0x0f
        /*0062*/ 	.short	(.L_117 - .L_116)


	//   ....[0]....
	.align		4
.L_116:
        /*0064*/ 	.word	index@(vprintf)


	//----- nvinfo : EIATTR_MERCURY_ISA_VERSION
	.align		4
.L_117:
        /*0068*/ 	.byte	0x03, 0x5f
        /*006a*/ 	.short	0x0101


	//----- nvinfo : EIATTR_VRC_CTA_INIT_COUNT
	.align		4
        /*006c*/ 	.byte	0x02, 0x4a
	.zero		1
	.zero		1


	//----- nvinfo : EIATTR_SYSCALL_OFFSETS
	.align		4
        /*0070*/ 	.byte	0x04, 0x46
        /*0072*/ 	.short	(.L_119 - .L_118)


	//   ....[0]....
.L_118:
        /*0074*/ 	.word	0x000001d0


	//   ....[1]....
        /*0078*/ 	.word	0x00000430


	//   ....[2]....
        /*007c*/ 	.word	0x000005d0


	//   ....[3]....
        /*0080*/ 	.word	0x00000770


	//   ....[4]....
        /*0084*/ 	.word	0x00000900


	//   ....[5]....
        /*0088*/ 	.word	0x00000aa0


	//   ....[6]....
        /*008c*/ 	.word	0x00000c40


	//   ....[7]....
        /*0090*/ 	.word	0x00000de0


	//   ....[8]....
        /*0094*/ 	.word	0x00000f80


	//   ....[9]....
        /*0098*/ 	.word	0x000011b0


	//   ....[10]....
        /*009c*/ 	.word	0x00001350


	//   ....[11]....
        /*00a0*/ 	.word	0x000014f0


	//   ....[12]....
        /*00a4*/ 	.word	0x00001690


	//   ....[13]....
        /*00a8*/ 	.word	0x00001870


	//   ....[14]....
        /*00ac*/ 	.word	0x00001a10


	//   ....[15]....
        /*00b0*/ 	.word	0x00001bf0


	//----- nvinfo : EIATTR_EXIT_INSTR_OFFSETS
	.align		4
.L_119:
        /*00b4*/ 	.byte	0x04, 0x1c
        /*00b6*/ 	.short	(.L_121 - .L_120)


	//   ....[0]....
.L_120:
        /*00b8*/ 	.word	0x000000c0


	//   ....[1]....
        /*00bc*/ 	.word	0x00000210


	//   ....[2]....
        /*00c0*/ 	.word	0x00001060


	//   ....[3]....
        /*00c4*/ 	.word	0x00001740


	//   ....[4]....
        /*00c8*/ 	.word	0x00001ae0


	//   ....[5]....
        /*00cc*/ 	.word	0x00001c20


	//   ....[6]....
        /*00d0*/ 	.word	0x00001c60


	//----- nvinfo : EIATTR_CRS_STACK_SIZE
	.align		4
.L_121:
        /*00d4*/ 	.byte	0x04, 0x1e
        /*00d6*/ 	.short	(.L_123 - .L_122)
.L_122:
        /*00d8*/ 	.word	0x00000000


	//----- nvinfo : EIATTR_CBANK_PARAM_SIZE
	.align		4
.L_123:
        /*00dc*/ 	.byte	0x03, 0x19
        /*00de*/ 	.short	0x0020


	//----- nvinfo : EIATTR_PARAM_CBANK
	.align		4
        /*00e0*/ 	.byte	0x04, 0x0a
        /*00e2*/ 	.short	(.L_125 - .L_124)
	.align		4
.L_124:
        /*00e4*/ 	.word	index@(.nv.constant0._Z16atomicInc_kerneljjPfPjS0_)
        /*00e8*/ 	.short	0x0380
        /*00ea*/ 	.short	0x0020


	//----- nvinfo : EIATTR_SW_WAR
	.align		4
.L_125:
        /*00ec*/ 	.byte	0x04, 0x36
        /*00ee*/ 	.short	(.L_127 - .L_126)
.L_126:
        /*00f0*/ 	.word	0x00000008
.L_127:


//--------------------- .nv.info._Z13setQuantitiesjjPj --------------------------
	.section	.nv.info._Z13setQuantitiesjjPj,"",@"SHT_CUDA_INFO"
	.sectionflags	@""
	.align	4


	//----- nvinfo : EIATTR_CUDA_API_VERSION
	.align		4
        /*0000*/ 	.byte	0x04, 0x37
        /*0002*/ 	.short	(.L_129 - .L_128)
.L_128:
        /*0004*/ 	.word	0x00000082


	//----- nvinfo : EIATTR_KPARAM_INFO
	.align		4
.L_129:
        /*0008*/ 	.byte	0x04, 0x17
        /*000a*/ 	.short	(.L_131 - .L_130)
.L_130:
        /*000c*/ 	.word	0x00000000
        /*0010*/ 	.short	0x0002
        /*0012*/ 	.short	0x0008
        /*0014*/ 	.byte	0x00, 0xf5, 0x21, 0x00


	//----- nvinfo : EIATTR_KPARAM_INFO
	.align		4
.L_131:
        /*0018*/ 	.byte	0x04, 0x17
        /*001a*/ 	.short	(.L_133 - .L_132)
.L_132:
        /*001c*/ 	.word	0x00000000
        /*0020*/ 	.short	0x0001
        /*0022*/ 	.short	0x0004
        /*0024*/ 	.byte	0x00, 0xf0, 0x11, 0x00


	//----- nvinfo : EIATTR_KPARAM_INFO
	.align		4
.L_133:
        /*0028*/ 	.byte	0x04, 0x17
        /*002a*/ 	.short	(.L_135 - .L_134)
.L_134:
        /*002c*/ 	.word	0x00000000
        /*0030*/ 	.short	0x0000
        /*0032*/ 	.short	0x0000
        /*0034*/ 	.byte	0x00, 0xf0, 0x11, 0x00


	//----- nvinfo : EIATTR_SPARSE_MMA_MASK
	.align		4
.L_135:
        /*0038*/ 	.byte	0x03, 0x50
        /*003a*/ 	.short	0x0000


	//----- nvinfo : EIATTR_MAXREG_COUNT
	.align		4
        /*003c*/ 	.byte	0x03, 0x1b
        /*003e*/ 	.short	0x00ff


	//----- nvinfo : EIATTR_MERCURY_ISA_VERSION
	.align		4
        /*0040*/ 	.byte	0x03, 0x5f
        /*0042*/ 	.short	0x0101


	//----- nvinfo : EIATTR_VRC_CTA_INIT_COUNT
	.align		4
        /*0044*/ 	.byte	0x02, 0x4a
	.zero		1
	.zero		1


	//----- nvinfo : EIATTR_EXIT_INSTR_OFFSETS
	.align		4
        /*0048*/ 	.byte	0x04, 0x1c
        /*004a*/ 	.short	(.L_137 - .L_136)


	//   ....[0]....
.L_136:
        /*004c*/ 	.word	0x00000070


	//   ....[1]....
        /*0050*/ 	.word	0x000000d0


	//----- nvinfo : EIATTR_CBANK_PARAM_SIZE
	.align		4
.L_137:
        /*0054*/ 	.byte	0x03, 0x19
        /*0056*/ 	.short	0x0010


	//----- nvinfo : EIATTR_PARAM_CBANK
	.align		4
        /*0058*/ 	.byte	0x04, 0x0a
        /*005a*/ 	.short	(.L_139 - .L_138)
	.align		4
.L_138:
        /*005c*/ 	.word	index@(.nv.constant0._Z13setQuantitiesjjPj)
        /*0060*/ 	.short	0x0380
        /*0062*/ 	.short	0x0010


	//----- nvinfo : EIATTR_SW_WAR
	.align		4
.L_139:
        /*0064*/ 	.byte	0x04, 0x36
        /*0066*/ 	.short	(.L_141 - .L_140)
.L_140:
        /*0068*/ 	.word	0x00000008
.L_141:


//--------------------- .nv.callgraph             --------------------------
	.section	.nv.callgraph,"",@"SHT_CUDA_CALLGRAPH"
	.align	4
	.sectionentsize	8
	.align		4
        /*0000*/ 	.word	0x00000000
	.align		4
        /*0004*/ 	.word	0xffffffff
	.align		4
        /*0008*/ 	.word	index@(_Z22atomicDecNoWrap_kerneljjPfPjS0_)
	.align		4
        /*000c*/ 	.word	index@(vprintf)
	.align		4
        /*0010*/ 	.word	index@(_Z22atomicIncNoWrap_kerneljjPfPjS0_)
	.align		4
        /*0014*/ 	.word	index@(vprintf)
	.align		4
        /*0018*/ 	.word	index@(_Z16atomicDec_kerneljjPfPjS0_)
	.align		4
        /*001c*/ 	.word	index@(vprintf)
	.align		4
        /*0020*/ 	.word	index@(_Z16atomicInc_kerneljjPfPjS0_)
	.align		4
        /*0024*/ 	.word	index@(vprintf)
	.align		4
        /*0028*/ 	.word	0x00000000
	.align		4
        /*002c*/ 	.word	0xfffffffe
	.align		4
        /*0030*/ 	.word	0x00000000
	.align		4
        /*0034*/ 	.word	0xfffffffd
	.align		4
        /*0038*/ 	.word	0x00000000
	.align		4
        /*003c*/ 	.word	0xfffffffc


//--------------------- .nv.constant4             --------------------------
	.section	.nv.constant4,"a",@progbits
	.align	8
	.align		8
.nv.constant4:
        /*0000*/ 	.dword	vprintf
	.align		8
        /*0008*/ 	.dword	$str
	.align		8
        /*0010*/ 	.dword	$str$1


//--------------------- .text._Z22atomicDecNoWrap_kerneljjPfPjS0_ --------------------------
	.section	.text._Z22atomicDecNoWrap_kerneljjPfPjS0_,"ax",@progbits
	.align	128
        .global         _Z22atomicDecNoWrap_kerneljjPfPjS0_
        .type           _Z22atomicDecNoWrap_kerneljjPfPjS0_,@function
        .size           _Z22atomicDecNoWrap_kerneljjPfPjS0_,(.L_x_151 - _Z22atomicDecNoWrap_kerneljjPfPjS0_)
        .other          _Z22atomicDecNoWrap_kerneljjPfPjS0_,@"STO_CUDA_ENTRY STV_DEFAULT"
_Z22atomicDecNoWrap_kerneljjPfPjS0_:
.text._Z22atomicDecNoWrap_kerneljjPfPjS0_:
[----:B------:R-:W0:Y:S01]  /*0000*/  LDC R1, c[0x0][0x37c] ;  /* 0x0000df00ff017b82 */ /* 0x000e220000000800 */
[----:B------:R-:W1:Y:S01]  /*0010*/  S2R R26, SR_TID.X ;  /* 0x00000000001a7919 */ /* 0x000e620000002100 */
[----:B------:R-:W2:Y:S01]  /*0020*/  LDCU UR5, c[0x0][0x2fc] ;  /* 0x00005f80ff0577ac */ /* 0x000ea20008000800 */
[----:B0-----:R-:W-:Y:S01]  /*0030*/  VIADD R1, R1, 0xfffffff0 ;  /* 0xfffffff001017836 */ /* 0x001fe20000000000 */
[----:B------:R-:W1:Y:S01]  /*0040*/  S2R R3, SR_CTAID.X ;  /* 0x0000000000037919 */ /* 0x000e620000002500 */
[----:B------:R-:W1:Y:S01]  /*0050*/  LDCU UR6, c[0x0][0x360] ;  /* 0x00006c00ff0677ac */ /* 0x000e620008000800 */
[----:B------:R-:W0:Y:S01]  /*0060*/  LDCU UR7, c[0x0][0x384] ;  /* 0x00007080ff0777ac */ /* 0x000e220008000800 */
[----:B------:R-:W3:Y:S02]  /*0070*/  LDCU UR4, c[0x0][0x2f8] ;  /* 0x00005f00ff0477ac */ /* 0x000ee40008000800 */
[----:B---3--:R-:W-:Y:S01]  /*0080*/  IADD3 R25, P1, PT, R1, UR4, RZ ;  /* 0x0000000401197c10 */ /* 0x008fe2000ff3e0ff */
[----:B-1----:R-:W-:-:S04]  /*0090*/  IMAD R26, R3, UR6, R26 ;  /* 0x00000006031a7c24 */ /* 0x002fc8000f8e021a */
[----:B--2---:R-:W-:Y:S01]  /*00a0*/  IMAD.X R24, RZ, RZ, UR5, P1 ;  /* 0x00000005ff187e24 */ /* 0x004fe200088e06ff */
[----:B0-----:R-:W-:-:S13]  /*00b0*/  ISETP.GE.U32.AND P0, PT, R26, UR7, PT ;  /* 0x000000071a007c0c */ /* 0x001fda000bf06070 */
[----:B------:R-:W-:Y:S05]  /*00c0*/  @P0 EXIT ;  /* 0x000000000000094d */ /* 0x000fea0003800000 */
[----:B------:R-:W-:Y:S01]  /*00d0*/  ISETP.NE.AND P0, PT, R26, RZ, PT ;  /* 0x000000ff1a00720c */ /* 0x000fe20003f05270 */
[----:B------:R-:W0:Y:S01]  /*00e0*/  LDCU.64 UR36, c[0x0][0x358] ;  /* 0x00006b00ff2477ac */ /* 0x000e220008000a00 */
[----:B------:R-:W-:Y:S11]  /*00f0*/  BSSY.RECONVERGENT B6, `(.L_x_0) ;  /* 0x000000f000067945 */ /* 0x000ff60003800200 */
[----:B------:R-:W-:Y:S05]  /*0100*/  @P0 BRA `(.L_x_1) ;  /* 0x0000000000340947 */ /* 0x000fea0003800000 */
[----:B------:R-:W0:Y:S01]  /*0110*/  LDC.64 R2, c[0x0][0x390] ;  /* 0x0000e400ff027b82 */ /* 0x000e220000000a00 */
[----:B------:R-:W-:Y:S01]  /*0120*/  IMAD.MOV.U32 R10, RZ, RZ, RZ ;  /* 0x000000ffff0a7224 */ /* 0x000fe200078e00ff */
[----:B------:R-:W-:Y:S01]  /*0130*/  MOV R0, 0x0 ;  /* 0x0000000000007802 */ /* 0x000fe20000000f00 */
[----:B------:R-:W1:Y:S01]  /*0140*/  LDCU.64 UR4, c[0x4][0x8] ;  /* 0x01000100ff0477ac */ /* 0x000e620008000a00 */
[----:B0-----:R-:W2:Y:S04]  /*0150*/  LDG.E R11, desc[UR36][R2.64] ;  /* 0x00000024020b7981 */ /* 0x001ea8000c1e1900 */
[----:B------:R0:W3:Y:S01]  /*0160*/  LDC.64 R8, c[0x4][R0] ;  /* 0x0100000000087b82 */ /* 0x0000e20000000a00 */
[----:B-1----:R-:W-:Y:S01]  /*0170*/  MOV R4, UR4 ;  /* 0x0000000400047c02 */ /* 0x002fe20008000f00 */
[----:B------:R-:W-:Y:S01]  /*0180*/  IMAD.U32 R5, RZ, RZ, UR5 ;  /* 0x00000005ff057e24 */ /* 0x000fe2000f8e00ff */
[----:B------:R-:W-:Y:S01]  /*0190*/  MOV R7, R24 ;  /* 0x0000001800077202 */ /* 0x000fe20000000f00 */
[----:B------:R-:W-:Y:S01]  /*01a0*/  IMAD.MOV.U32 R6, RZ, RZ, R25 ;  /* 0x000000ffff067224 */ /* 0x000fe200078e0019 */
[----:B--23--:R0:W-:Y:S06]  /*01b0*/  STL.64 [R1], R10 ;  /* 0x0000000a01007387 */ /* 0x00c1ec0000100a00 */
[----:B------:R-:W-:-:S07]  /*01c0*/  LEPC R20, `(.L_x_1) ;  /* 0x000000001014794e */ /* 0x000fce0000000000 */
[----:B0-----:R-:W-:Y:S05]  /*01d0*/  CALL.ABS.NOINC R8 ;  /* 0x0000000008007343 */ /* 0x001fea0003c00000 */
.L_x_1:
[----:B0-----:R-:W-:Y:S05]  /*01e0*/  BSYNC.RECONVERGENT B6 ;  /* 0x0000000000067941 */ /* 0x001fea0003800200 */
.L_x_0:
[----:B------:R-:W0:Y:S02]  /*01f0*/  LDCU UR4, c[0x0][0x380] ;  /* 0x00007000ff0477ac */ /* 0x000e240008000800 */
[----:B0-----:R-:W-:-:S13]  /*0200*/  ISETP.NE.AND P0, PT, RZ, UR4, PT ;  /* 0x00000004ff007c0c */ /* 0x001fda000bf05270 */
[----:B------:R-:W-:Y:S05]  /*0210*/  @!P0 EXIT ;  /* 0x000000000000894d */ /* 0x000fea0003800000 */
[----:B------:R-:W0:Y:S01]  /*0220*/  LDC.64 R18, c[0x0][0x390] ;  /* 0x0000e400ff127b82 */ /* 0x000e220000000a00 */
[----:B------:R-:W-:-:S07]  /*0230*/  IMAD.MOV.U32 R23, RZ, RZ, RZ ;  /* 0x000000ffff177224 */ /* 0x000fce00078e00ff */
[----:B------:R-:W1:Y:S01]  /*0240*/  LDC.64 R16, c[0x0][0x398] ;  /* 0x0000e600ff107b82 */ /* 0x000e620000000a00 */
[----:B0-----:R-:W-:-:S04]  /*0250*/  IMAD.WIDE.U32 R18, R26, 0x4, R18 ;  /* 0x000000041a127825 */ /* 0x001fc800078e0012 */
[----:B-1----:R-:W-:-:S07]  /*0260*/  IMAD.WIDE.U32 R16, R26, 0x4, R16 ;  /* 0x000000041a107825 */ /* 0x002fce00078e0010 */
.L_x_8:
[----:B0-----:R0:W5:Y:S01]  /*0270*/  LDG.E R4, desc[UR36][R18.64] ;  /* 0x0000002412047981 */ /* 0x001162000c1e1900 */
[----:B-1----:R-:W-:Y:S01]  /*0280*/  BSSY B0, `(.L_x_2) ;  /* 0x000000a000007945 */ /* 0x002fe20003800000 */
.L_x_3:
[----:B-----5:R-:W-:Y:S01]  /*0290*/  VIADD R5, R4, 0xffffffff ;  /* 0xffffffff04057836 */ /* 0x020fe20000000000 */
[----:B------:R-:W-:Y:S05]  /*02a0*/  YIELD ;  /* 0x0000000000007946 */ /* 0x000fea0003800000 */
[----:B------:R-:W-:-:S13]  /*02b0*/  ISETP.GE.U32.AND P0, PT, R5, 0xa, PT ;  /* 0x0000000a0500780c */ /* 0x000fda0003f06070 */
[----:B------:R-:W-:-:S06]  /*02c0*/  @P0 IADD3 R5, PT, PT, R4, RZ, RZ ;  /* 0x000000ff04050210 */ /* 0x000fcc0007ffe0ff */
[----:B------:R-:W2:Y:S01]  /*02d0*/  ATOMG.E.CAS.STRONG.GPU PT, R5, [R18], R4, R5 ;  /* 0x00000004120573a9 */ /* 0x000ea200001ee105 */
[----:B------:R-:W-:Y:S01]  /*02e0*/  IMAD.MOV.U32 R2, RZ, RZ, R4 ;  /* 0x000000ffff027224 */ /* 0x000fe200078e0004 */
[----:B--2---:R-:W-:Y:S01]  /*02f0*/  ISETP.NE.AND P0, PT, R4, R5, PT ;  /* 0x000000050400720c */ /* 0x004fe20003f05270 */
[----:B------:R-:W-:-:S12]  /*0300*/  IMAD.MOV.U32 R4, RZ, RZ, R5 ;  /* 0x000000ffff047224 */ /* 0x000fd800078e0005 */
[----:B------:R-:W-:Y:S05]  /*0310*/  @P0 BRA `(.L_x_3) ;  /* 0xfffffffc00dc0947 */ /* 0x000fea000383ffff */
[----:B------:R-:W-:Y:S05]  /*0320*/  BSYNC B0 ;  /* 0x0000000000007941 */ /* 0x000fea0003800000 */
.L_x_2:
[----:B------:R-:W-:Y:S01]  /*0330*/  ISETP.NE.AND P0, PT, R26, RZ, PT ;  /* 0x000000ff1a00720c */ /* 0x000fe20003f05270 */
[----:B------:R-:W-:-:S12]  /*0340*/  BSSY.RECONVERGENT B6, `(.L_x_4) ;  /* 0x000000e000067945 */ /* 0x000fd80003800200 */
[----:B------:R-:W-:Y:S05]  /*0350*/  @P0 BRA `(.L_x_5) ;  /* 0x0000000000300947 */ /* 0x000fea0003800000 */
[----:B------:R-:W-:Y:S01]  /*0360*/  HFMA2 R22, -RZ, RZ, 0, 0 ;  /* 0x00000000ff167431 */ /* 0x000fe200000001ff */
[----:B------:R-:W-:Y:S01]  /*0370*/  MOV R8, 0x0 ;  /* 0x0000000000087802 */ /* 0x000fe20000000f00 */
[----:B------:R1:W-:Y:S01]  /*0380*/  STL [R1+0x8], R2 ;  /* 0x0000080201007387 */ /* 0x0003e20000100800 */
[----:B------:R-:W2:Y:S01]  /*0390*/  LDCU.64 UR4, c[0x4][0x10] ;  /* 0x01000200ff0477ac */ /* 0x000ea20008000a00 */
[----:B------:R-:W-:Y:S01]  /*03a0*/  MOV R6, R25 ;  /* 0x0000001900067202 */ /* 0x000fe20000000f00 */
[----:B------:R-:W-:Y:S01]  /*03b0*/  IMAD.MOV.U32 R7, RZ, RZ, R24 ;  /* 0x000000ffff077224 */ /* 0x000fe200078e0018 */
[----:B------:R1:W-:Y:S01]  /*03c0*/  STL.64 [R1], R22 ;  /* 0x0000001601007387 */ /* 0x0003e20000100a00 */
[----:B------:R-:W3:Y:S01]  /*03d0*/  LDC.64 R8, c[0x4][R8] ;  /* 0x0100000008087b82 */ /* 0x000ee20000000a00 */
[----:B--2---:R-:W-:Y:S02]  /*03e0*/  IMAD.U32 R4, RZ, RZ, UR4 ;  /* 0x00000004ff047e24 */ /* 0x004fe4000f8e00ff */
[----:B-1----:R-:W-:-:S07]  /*03f0*/  IMAD.U32 R5, RZ, RZ, UR5 ;  /* 0x00000005ff057e24 */ /* 0x002fce000f8e00ff */
[----:B------:R-:W-:-:S07]  /*0400*/  LEPC R20, `(.L_x_5) ;  /* 0x000000001014794e */ /* 0x000fce0000000000 */
[----:B0--3--:R-:W-:Y:S05]  /*0410*/  CALL.ABS.NOINC R8 ;  /* 0x0000000008007343 */ /* 0x009fea0003c00000 */
.L_x_5:
[----:B------:R-:W-:Y:S05]  /*0420*/  BSYNC.RECONVERGENT B6 ;  /* 0x0000000000067941 */ /* 0x000fea0003800200 */
.L_x_4:
[----:B------:R-:W-:Y:S01]  /*0430*/  ISETP.NE.AND P0, PT, R2, RZ, PT ;  /* 0x000000ff0200720c */ /* 0x000fe20003f05270 */
[----:B------:R-:W-:-:S12]  /*0440*/  BSSY.RECONVERGENT B0, `(.L_x_6) ;  /* 0x0000005000007945 */ /* 0x000fd80003800200 */
[----:B------:R-:W-:Y:S05]  /*0450*/  @!P0 BRA `(.L_x_7) ;  /* 0x00000000000c8947 */ /* 0x000fea0003800000 */
[----:B------:R-:W2:Y:S02]  /*0460*/  LDG.E R0, desc[UR36][R16.64] ;  /* 0x0000002410007981 */ /* 0x000ea4000c1e1900 */
[----:B--2---:R-:W-:-:S05]  /*0470*/  VIADD R3, R0, 0x1 ;  /* 0x0000000100037836 */ /* 0x004fca0000000000 */
[----:B------:R1:W-:Y:S02]  /*0480*/  STG.E desc[UR36][R16.64], R3 ;  /* 0x0000000310007986 */ /* 0x0003e4000c101924 */
.L_x_7:
[----:B------:R-:W-:Y:S05]  /*0490*/  BSYNC.RECONVERGENT B0 ;  /* 0x0000000000007941 */ /* 0x000fea0003800200 */
.L_x_6:
[----:B------:R-:W2:Y:S01]  /*04a0*/  LDCU UR4, c[0x0][0x380] ;  /* 0x00007000ff0477ac */ /* 0x000ea20008000800 */
[----:B------:R-:W-:-:S04]  /*04b0*/  IADD3 R23, PT, PT, R23, 0x1, RZ ;  /* 0x0000000117177810 */ /* 0x000fc80007ffe0ff */
[----:B--2---:R-:W-:-:S13]  /*04c0*/  ISETP.NE.AND P0, PT, R23, UR4, PT ;  /* 0x0000000417007c0c */ /* 0x004fda000bf05270 */
[----:B------:R-:W-:Y:S05]  /*04d0*/  @P0 BRA `(.L_x_8) ;  /* 0xfffffffc00640947 */ /* 0x000fea000383ffff */
[----:B------:R-:W-:Y:S05]  /*04e0*/  EXIT ;  /* 0x000000000000794d */ /* 0x000fea0003800000 */
.L_x_9:
[----:B------:R-:W-:-:S00]  /*04f0*/  BRA `(.L_x_9) ;  /* 0xfffffffc00fc7947 */ /* 0x000fc0000383ffff */
[----:B------:R-:W-:-:S00]  /*0500*/  NOP ;  /* 0x0000000000007918 */ /* 0x000fc00000000000 */
[----:B------:R-:W-:-:S00]  /*0510*/  NOP ;  /* 0x0000000000007918 */ /* 0x000fc00000000000 */
[----:B------:R-:W-:-:S00]  /*0520*/  NOP ;  /* 0x0000000000007918 */ /* 0x000fc00000000000 */
[----:B------:R-:W-:-:S00]  /*0530*/  NOP ;  /* 0x0000000000007918 */ /* 0x000fc00000000000 */
[----:B------:R-:W-:-:S00]  /*0540*/  NOP ;  /* 0x0000000000007918 */ /* 0x000fc00000000000 */
[----:B------:R-:W-:-:S00]  /*0550*/  NOP ;  /* 0x0000000000007918 */ /* 0x000fc00000000000 */
[----:B------:R-:W-:-:S00]  /*0560*/  NOP ;  /* 0x0000000000007918 */ /* 0x000fc00000000000 */
[----:B------:R-:W-:-:S00]  /*0570*/  NOP ;  /* 0x0000000000007918 */ /* 0x000fc00000000000 */
.L_x_151:


//--------------------- .text._Z22atomicIncNoWrap_kerneljjPfPjS0_ --------------------------
	.section	.text._Z22atomicIncNoWrap_kerneljjPfPjS0_,"ax",@progbits
	.align	128
        .global         _Z22atomicIncNoWrap_kerneljjPfPjS0_
        .type           _Z22atomicIncNoWrap_kerneljjPfPjS0_,@function
        .size           _Z22atomicIncNoWrap_kerneljjPfPjS0_,(.L_x_152 - _Z22atomicIncNoWrap_kerneljjPfPjS0_)
        .other          _Z22atomicIncNoWrap_kerneljjPfPjS0_,@"STO_CUDA_ENTRY STV_DEFAULT"
_Z22atomicIncNoWrap_kerneljjPfPjS0_:
.text._Z22atomicIncNoWrap_kerneljjPfPjS0_:
        /* <DEDUP_REMOVED lines=30> */
.L_x_11:
[----:B0-----:R-:W-:Y:S05]  /*01e0*/  BSYNC.RECONVERGENT B6 ;  /* 0x0000000000067941 */ /* 0x001fea0003800200 */
.L_x_10:
        /* <DEDUP_REMOVED lines=8> */
.L_x_18:
[----:B0-----:R0:W5:Y:S01]  /*0270*/  LDG.E R4, desc[UR36][R18.64] ;  /* 0x0000002412047981 */ /* 0x001162000c1e1900 */
[----:B-1----:R-:W-:Y:S01]  /*0280*/  BSSY B0, `(.L_x_12) ;  /* 0x000000a000007945 */ /* 0x002fe20003800000 */
.L_x_13:
[C---:B-----5:R-:W-:Y:S01]  /*0290*/  ISETP.GE.U32.AND P0, PT, R4.reuse, 0xa, PT ;  /* 0x0000000a0400780c */ /* 0x060fe20003f06070 */
[C---:B------:R-:W-:Y:S01]  /*02a0*/  VIADD R5, R4.reuse, 0x1 ;  /* 0x0000000104057836 */ /* 0x040fe20000000000 */
[----:B------:R-:W-:Y:S11]  /*02b0*/  YIELD ;  /* 0x0000000000007946 */ /* 0x000ff60003800000 */
[----:B------:R-:W-:-:S06]  /*02c0*/  @P0 IADD3 R5, PT, PT, R4, RZ, RZ ;  /* 0x000000ff04050210 */ /* 0x000fcc0007ffe0ff */
[----:B------:R-:W2:Y:S01]  /*02d0*/  ATOMG.E.CAS.STRONG.GPU PT, R5, [R18], R4, R5 ;  /* 0x00000004120573a9 */ /* 0x000ea200001ee105 */
[----:B------:R-:W-:Y:S01]  /*02e0*/  IMAD.MOV.U32 R2, RZ, RZ, R4 ;  /* 0x000000ffff027224 */ /* 0x000fe200078e0004 */
[----:B--2---:R-:W-:Y:S01]  /*02f0*/  ISETP.NE.AND P0, PT, R4, R5, PT ;  /* 0x000000050400720c */ /* 0x004fe20003f05270 */
[----:B------:R-:W-:-:S12]  /*0300*/  IMAD.MOV.U32 R4, RZ, RZ, R5 ;  /* 0x000000ffff047224 */ /* 0x000fd800078e0005 */
[----:B------:R-:W-:Y:S05]  /*0310*/  @P0 BRA `(.L_x_13) ;  /* 0xfffffffc00dc0947 */ /* 0x000fea000383ffff */
[----:B------:R-:W-:Y:S05]  /*0320*/  BSYNC B0 ;  /* 0x0000000000007941 */ /* 0x000fea0003800000 */
.L_x_12:
        /* <DEDUP_REMOVED lines=15> */
.L_x_15:
[----:B------:R-:W-:Y:S05]  /*0420*/  BSYNC.RECONVERGENT B6 ;  /* 0x0000000000067941 */ /* 0x000fea0003800200 */
.L_x_14:
[----:B------:R-:W-:Y:S01]  /*0430*/  ISETP.GT.U32.AND P0, PT, R2, 0x9, PT ;  /* 0x000000090200780c */ /* 0x000fe20003f04070 */
[----:B------:R-:W-:-:S12]  /*0440*/  BSSY.RECONVERGENT B0, `(.L_x_16) ;  /* 0x0000005000007945 */ /* 0x000fd80003800200 */
[----:B------:R-:W-:Y:S05]  /*0450*/  @P0 BRA `(.L_x_17) ;  /* 0x00000000000c0947 */ /* 0x000fea0003800000 */
[----:B------:R-:W2:Y:S02]  /*0460*/  LDG.E R0, desc[UR36][R16.64] ;  /* 0x0000002410007981 */ /* 0x000ea4000c1e1900 */
[----:B--2---:R-:W-:-:S05]  /*0470*/  VIADD R3, R0, 0x1 ;  /* 0x0000000100037836 */ /* 0x004fca0000000000 */
[----:B------:R1:W-:Y:S02]  /*0480*/  STG.E desc[UR36][R16.64], R3 ;  /* 0x0000000310007986 */ /* 0x0003e4000c101924 */
.L_x_17:
[----:B------:R-:W-:Y:S05]  /*0490*/  BSYNC.RECONVERGENT B0 ;  /* 0x0000000000007941 */ /* 0x000fea0003800200 */
.L_x_16:
[----:B------:R-:W2:Y:S01]  /*04a0*/  LDCU UR4, c[0x0][0x380] ;  /* 0x00007000ff0477ac */ /* 0x000ea20008000800 */
[----:B------:R-:W-:-:S04]  /*04b0*/  IADD3 R23, PT, PT, R23, 0x1, RZ ;  /* 0x0000000117177810 */ /* 0x000fc80007ffe0ff */
[----:B--2---:R-:W-:-:S13]  /*04c0*/  ISETP.NE.AND P0, PT, R23, UR4, PT ;  /* 0x0000000417007c0c */ /* 0x004fda000bf05270 */
[----:B------:R-:W-:Y:S05]  /*04d0*/  @P0 BRA `(.L_x_18) ;  /* 0xfffffffc00640947 */ /* 0x000fea000383ffff */
[----:B------:R-:W-:Y:S05]  /*04e0*/  EXIT ;  /* 0x000000000000794d */ /* 0x000fea0003800000 */
.L_x_19:
        /* <DEDUP_REMOVED lines=9> */
.L_x_152:


//--------------------- .text._Z16atomicDec_kerneljjPfPjS0_ --------------------------
	.section	.text._Z16atomicDec_kerneljjPfPjS0_,"ax",@progbits
	.align	128
        .global         _Z16atomicDec_kerneljjPfPjS0_
        .type           _Z16atomicDec_kerneljjPfPjS0_,@function
        .size           _Z16atomicDec_kerneljjPfPjS0_,(.L_x_153 - _Z16atomicDec_kerneljjPfPjS0_)
        .other          _Z16atomicDec_kerneljjPfPjS0_,@"STO_CUDA_ENTRY STV_DEFAULT"
_Z16atomicDec_kerneljjPfPjS0_:
.text._Z16atomicDec_kerneljjPfPjS0_:
        /* <DEDUP_REMOVED lines=23> */
[----:B-1----:R-:W-:Y:S01]  /*0170*/  IMAD.U32 R4, RZ, RZ, UR4 ;  /* 0x00000004ff047e24 */ /* 0x002fe2000f8e00ff */
[----:B------:R-:W-:Y:S01]  /*0180*/  MOV R5, UR5 ;  /* 0x0000000500057c02 */ /* 0x000fe20008000f00 */
[----:B------:R-:W-:-:S02]  /*0190*/  IMAD.MOV.U32 R6, RZ, RZ, R22 ;  /* 0x000000ffff067224 */ /* 0x000fc400078e0016 */
[----:B------:R-:W-:Y:S01]  /*01a0*/  IMAD.MOV.U32 R7, RZ, RZ, R2 ;  /* 0x000000ffff077224 */ /* 0x000fe200078e0002 */
[----:B--23--:R0:W-:Y:S06]  /*01b0*/  STL.64 [R1], R12 ;  /* 0x0000000c01007387 */ /* 0x00c1ec0000100a00 */
[----:B------:R-:W-:-:S07]  /*01c0*/  LEPC R20, `(.L_x_21) ;  /* 0x000000001014794e */ /* 0x000fce0000000000 */
[----:B0-----:R-:W-:Y:S05]  /*01d0*/  CALL.ABS.NOINC R10 ;  /* 0x000000000a007343 */ /* 0x001fea0003c00000 */
.L_x_21:
[----:B0-----:R-:W-:Y:S05]  /*01e0*/  BSYNC.RECONVERGENT B6 ;  /* 0x0000000000067941 */ /* 0x001fea0003800200 */
.L_x_20:
[----:B------:R-:W0:Y:S02]  /*01f0*/  LDC R0, c[0x0][0x380] ;  /* 0x0000e000ff007b82 */ /* 0x000e240000000800 */
[----:B0-----:R-:W-:-:S13]  /*0200*/  ISETP.NE.AND P0, PT, R0, RZ, PT ;  /* 0x000000ff0000720c */ /* 0x001fda0003f05270 */
[----:B------:R-:W-:Y:S05]  /*0210*/  @!P0 EXIT ;  /* 0x000000000000894d */ /* 0x000fea0003800000 */
[----:B------:R-:W0:Y:S01]  /*0220*/  LDC.64 R30, c[0x0][0x390] ;  /* 0x0000e400ff1e7b82 */ /* 0x000e220000000a00 */
[C---:B------:R-:W-:Y:S01]  /*0230*/  ISETP.GE.U32.AND P0, PT, R0.reuse, 0x8, PT ;  /* 0x000000080000780c */ /* 0x040fe20003f06070 */
[----:B------:R-:W-:Y:S01]  /*0240*/  IMAD.MOV.U32 R19, RZ, RZ, RZ ;  /* 0x000000ffff137224 */ /* 0x000fe200078e00ff */
[----:B------:R-:W-:-:S05]  /*0250*/  LOP3.LUT R24, R0, 0x7, RZ, 0xc0, !PT ;  /* 0x0000000700187812 */ /* 0x000fca00078ec0ff */
[----:B------:R-:W1:Y:S01]  /*0260*/  LDC.64 R28, c[0x0][0x398] ;  /* 0x0000e600ff1c7b82 */ /* 0x000e620000000a00 */
[----:B0-----:R-:W-:-:S04]  /*0270*/  IMAD.WIDE.U32 R30, R23, 0x4, R30 ;  /* 0x00000004171e7825 */ /* 0x001fc800078e001e */
[----:B-1----:R-:W-:Y:S01]  /*0280*/  IMAD.WIDE.U32 R28, R23, 0x4, R28 ;  /* 0x00000004171c7825 */ /* 0x002fe200078e001c */
[----:B------:R-:W-:Y:S06]  /*0290*/  @!P0 BRA `(.L_x_22) ;  /* 0x0000000c006c8947 */ /* 0x000fec0003800000 */
[----:B------:R-:W-:Y:S01]  /*02a0*/  LOP3.LUT R19, R0, 0xfffffff8, RZ, 0xc0, !PT ;  /* 0xfffffff800137812 */ /* 0x000fe200078ec0ff */
[----:B------:R-:W-:Y:S01]  /*02b0*/  BSSY B7, `(.L_x_22) ;  /* 0x00000d9000077945 */ /* 0x000fe20003800000 */
[----:B------:R-:W-:Y:S02]  /*02c0*/  IMAD.MOV.U32 R17, RZ, RZ, 0x3 ;  /* 0x00000003ff117424 */ /* 0x000fe400078e00ff */
[----:B------:R-:W-:-:S07]  /*02d0*/  IADD3 R25, PT, PT, -R19, RZ, RZ ;  /* 0x000000ff13197210 */ /* 0x000fce0007ffe1ff */
.L_x_55:
[----:B------:R-:W-:Y:S01]  /*02e0*/  ISETP.NE.AND P0, PT, R23, RZ, PT ;  /* 0x000000ff1700720c */ /* 0x000fe20003f05270 */
[----:B------:R-:W-:Y:S01]  /*02f0*/  VIADD R25, R25, 0x8 ;  /* 0x0000000819197836 */ /* 0x000fe20000000000 */
[----:B------:R-:W-:Y:S05]  /*0300*/  YIELD ;  /* 0x0000000000007946 */ /* 0x000fea0003800000 */
[----:B01234-:R-:W-:Y:S01]  /*0310*/  IMAD.MOV.U32 R3, RZ, RZ, 0xa ;  /* 0x0000000aff037424 */ /* 0x01ffe200078e00ff */
[----:B------:R-:W-:Y:S01]  /*0320*/  ISETP.NE.AND P1, PT, R25, RZ, PT ;  /* 0x000000ff1900720c */ /* 0x000fe20003f25270 */
[----:B------:R-:W-:Y:S03]  /*0330*/  BSSY.RECONVERGENT B6, `(.L_x_23) ;  /* 0x0000011000067945 */ /* 0x000fe60003800200 */
[----:B------:R0:W5:Y:S01]  /*0340*/  ATOMG.E.DEC.STRONG.GPU PT, R16, desc[UR36][R30.64], R3 ;  /* 0x800000031e1079a8 */ /* 0x000162000a1ef124 */
[----:B------:R-:W-:Y:S01]  /*0350*/  P2R R26, PR, RZ, 0x2 ;  /* 0x00000002ff1a7803 */ /* 0x000fe20000000000 */
[----:B------:R-:W-:Y:S07]  /*0360*/  @P0 BRA `(.L_x_24) ;  /* 0x0000000000340947 */ /* 0x000fee0003800000 */
[----:B------:R-:W-:Y:S01]  /*0370*/  MOV R8, 0x0 ;  /* 0x0000000000087802 */ /* 0x000fe20000000f00 */
[----:B------:R-:W-:Y:S01]  /*0380*/  VIADD R11, R17, 0xfffffffd ;  /* 0xfffffffd110b7836 */ /* 0x000fe20000000000 */
[----:B-----5:R1:W-:Y:S01]  /*0390*/  STL [R1+0x8], R16 ;  /* 0x0000081001007387 */ /* 0x0203e20000100800 */
[----:B------:R-:W-:Y:S01]  /*03a0*/  IMAD.MOV.U32 R10, RZ, RZ, RZ ;  /* 0x000000ffff0a7224 */ /* 0x000fe200078e00ff */
[----:B------:R-:W2:Y:S01]  /*03b0*/  LDCU.64 UR4, c[0x4][0x10] ;  /* 0x01000200ff0477ac */ /* 0x000ea20008000a00 */
[----:B------:R-:W-:Y:S01]  /*03c0*/  IMAD.MOV.U32 R6, RZ, RZ, R22 ;  /* 0x000000ffff067224 */ /* 0x000fe200078e0016 */
[----:B------:R-:W3:Y:S01]  /*03d0*/  LDC.64 R8, c[0x4][R8] ;  /* 0x0100000008087b82 */ /* 0x000ee20000000a00 */
[----:B------:R-:W-:Y:S01]  /*03e0*/  IMAD.MOV.U32 R7, RZ, RZ, R2 ;  /* 0x000000ffff077224 */ /* 0x000fe200078e0002 */
[----:B------:R1:W-:Y:S01]  /*03f0*/  STL.64 [R1], R10 ;  /* 0x0000000a01007387 */ /* 0x0003e20000100a00 */
[----:B--2---:R-:W-:Y:S01]  /*0400*/  MOV R4, UR4 ;  /* 0x0000000400047c02 */ /* 0x004fe20008000f00 */
[----:B-1----:R-:W-:-:S07]  /*0410*/  IMAD.U32 R5, RZ, RZ, UR5 ;  /* 0x00000005ff057e24 */ /* 0x002fce000f8e00ff */
[----:B------:R-:W-:-:S07]  /*0420*/  LEPC R20, `(.L_x_24) ;  /* 0x000000001014794e */ /* 0x000fce0000000000 */
[----:B0--3--:R-:W-:Y:S05]  /*0430*/  CALL.ABS.NOINC R8 ;  /* 0x0000000008007343 */ /* 0x009fea0003c00000 */
.L_x_24:
[----:B------:R-:W-:Y:S05]  /*0440*/  BSYNC.RECONVERGENT B6 ;  /* 0x0000000000067941 */ /* 0x000fea0003800200 */
.L_x_23:
[----:B-----5:R-:W-:Y:S01]  /*0450*/  ISETP.NE.AND P0, PT, R16, RZ, PT ;  /* 0x000000ff1000720c */ /* 0x020fe20003f05270 */
[----:B------:R-:W-:Y:S01]  /*0460*/  BSSY.RECONVERGENT B0, `(.L_x_25) ;  /* 0x0000006000007945 */ /* 0x000fe20003800200 */
[----:B------:R-:W-:-:S11]  /*0470*/  IMAD.MOV.U32 R5, RZ, RZ, 0xa ;  /* 0x0000000aff057424 */ /* 0x000fd600078e00ff */
[----:B------:R-:W-:Y:S05]  /*0480*/  @!P0 BRA `(.L_x_26) ;  /* 0x00000000000c8947 */ /* 0x000fea0003800000 */
[----:B------:R-:W0:Y:S02]  /*0490*/  LDG.E R0, desc[UR36][R28.64] ;  /* 0x000000241c007981 */ /* 0x000e24000c1e1900 */
[----:B0-----:R-:W-:-:S05]  /*04a0*/  IADD3 R3, PT, PT, R0, 0x1, RZ ;  /* 0x0000000100037810 */ /* 0x001fca0007ffe0ff */
[----:B------:R1:W-:Y:S02]  /*04b0*/  STG.E desc[UR36][R28.64], R3 ;  /* 0x000000031c007986 */ /* 0x0003e4000c101924 */
.L_x_26:
[----:B------:R-:W-:Y:S05]  /*04c0*/  BSYNC.RECONVERGENT B0 ;  /* 0x0000000000007941 */ /* 0x000fea0003800200 */
.L_x_25:
[----:B------:R-:W-:Y:S01]  /*04d0*/  ISETP.NE.AND P0, PT, R23, RZ, PT ;  /* 0x000000ff1700720c */ /* 0x000fe20003f05270 */
[----:B------:R2:W5:Y:S01]  /*04e0*/  ATOMG.E.DEC.STRONG.GPU PT, R16, desc[UR36][R30.64], R5 ;  /* 0x800000051e1079a8 */ /* 0x000562000a1ef124 */
[----:B------:R-:W-:Y:S11]  /*04f0*/  BSSY.RECONVERGENT B6, `(.L_x_27) ;  /* 0x000000f000067945 */ /* 0x000ff60003800200 */
[----:B--2---:R-:W-:Y:S05]  /*0500*/  @P0 BRA `(.L_x_28) ;  /* 0x0000000000340947 */ /* 0x004fea0003800000 */
[----:B------:R-:W-:Y:S01]  /*0510*/  MOV R8, 0x0 ;  /* 0x0000000000087802 */ /* 0x000fe20000000f00 */
[----:B------:R-:W-:Y:S01]  /*0520*/  VIADD R11, R17, 0xfffffffe ;  /* 0xfffffffe110b7836 */ /* 0x000fe20000000000 */
[----:B-----5:R2:W-:Y:S01]  /*0530*/  STL [R1+0x8], R16 ;  /* 0x0000081001007387 */ /* 0x0205e20000100800 */
[----:B------:R-:W-:Y:S01]  /*0540*/  IMAD.MOV.U32 R10, RZ, RZ, RZ ;  /* 0x000000ffff0a7224 */ /* 0x000fe200078e00ff */
[----:B------:R-:W3:Y:S01]  /*0550*/  LDCU.64 UR4, c[0x4][0x10] ;  /* 0x01000200ff0477ac */ /* 0x000ee20008000a00 */
[----:B------:R-:W-:Y:S01]  /*0560*/  MOV R6, R22 ;  /* 0x0000001600067202 */ /* 0x000fe20000000f00 */
[----:B------:R-:W4:Y:S01]  /*0570*/  LDC.64 R8, c[0x4][R8] ;  /* 0x0100000008087b82 */ /* 0x000f220000000a00 */
[----:B------:R-:W-:Y:S01]  /*0580*/  IMAD.MOV.U32 R7, RZ, RZ, R2 ;  /* 0x000000ffff077224 */ /* 0x000fe200078e0002 */
[----:B------:R2:W-:Y:S01]  /*0590*/  STL.64 [R1], R10 ;  /* 0x0000000a01007387 */ /* 0x0005e20000100a00 */
[----:B---3--:R-:W-:Y:S02]  /*05a0*/  IMAD.U32 R4, RZ, RZ, UR4 ;  /* 0x00000004ff047e24 */ /* 0x008fe4000f8e00ff */
[----:B--2---:R-:W-:-:S07]  /*05b0*/  IMAD.U32 R5, RZ, RZ, UR5 ;  /* 0x00000005ff057e24 */ /* 0x004fce000f8e00ff */
[----:B------:R-:W-:-:S07]  /*05c0*/  LEPC R20, `(.L_x_28) ;  /* 0x000000001014794e */ /* 0x000fce0000000000 */
[----:B01--4-:R-:W-:Y:S05]  /*05d0*/  CALL.ABS.NOINC R8 ;  /* 0x0000000008007343 */ /* 0x013fea0003c00000 */
.L_x_28:
[----:B------:R-:W-:Y:S05]  /*05e0*/  BSYNC.RECONVERGENT B6 ;  /* 0x0000000000067941 */ /* 0x000fea0003800200 */
.L_x_27:
[----:B-----5:R-:W-:Y:S01]  /*05f0*/  ISETP.NE.AND P0, PT, R16, RZ, PT ;  /* 0x000000ff1000720c */ /* 0x020fe20003f05270 */
[----:B------:R-:W-:Y:S01]  /*0600*/  BSSY.RECONVERGENT B0, `(.L_x_29) ;  /* 0x0000006000007945 */ /* 0x000fe20003800200 */
[----:B------:R-:W-:-:S11]  /*0610*/  IMAD.MOV.U32 R5, RZ, RZ, 0xa ;  /* 0x0000000aff057424 */ /* 0x000fd600078e00ff */
[----:B------:R-:W-:Y:S05]  /*0620*/  @!P0 BRA `(.L_x_30) ;  /* 0x00000000000c8947 */ /* 0x000fea0003800000 */
[----:B------:R-:W0:Y:S02]  /*0630*/  LDG.E R0, desc[UR36][R28.64] ;  /* 0x000000241c007981 */ /* 0x000e24000c1e1900 */
[----:B01----:R-:W-:-:S05]  /*0640*/  VIADD R3, R0, 0x1 ;  /* 0x0000000100037836 */ /* 0x003fca0000000000 */
[----:B------:R2:W-:Y:S02]  /*0650*/  STG.E desc[UR36][R28.64], R3 ;  /* 0x000000031c007986 */ /* 0x0005e4000c101924 */
.L_x_30:
[----:B------:R-:W-:Y:S05]  /*0660*/  BSYNC.RECONVERGENT B0 ;  /* 0x0000000000007941 */ /* 0x000fea0003800200 */
.L_x_29:
[----:B------:R-:W-:Y:S01]  /*0670*/  ISETP.NE.AND P0, PT, R23, RZ, PT ;  /* 0x000000ff1700720c */ /* 0x000fe20003f05270 */
[----:B------:R3:W5:Y:S01]  /*0680*/  ATOMG.E.DEC.STRONG.GPU PT, R16, desc[UR36][R30.64], R5 ;  /* 0x800000051e1079a8 */ /* 0x000762000a1ef124 */
[----:B------:R-:W-:Y:S11]  /*0690*/  BSSY.RECONVERGENT B6, `(.L_x_31) ;  /* 0x000000f000067945 */ /* 0x000ff60003800200 */
[----:B---3--:R-:W-:Y:S05]  /*06a0*/  @P0 BRA `(.L_x_32) ;  /* 0x0000000000340947 */ /* 0x008fea0003800000 */
[----:B------:R-:W-:Y:S01]  /*06b0*/  HFMA2 R10, -RZ, RZ, 0, 0 ;  /* 0x00000000ff0a7431 */ /* 0x000fe200000001ff */
[----:B------:R-:W-:Y:S01]  /*06c0*/  MOV R8, 0x0 ;  /* 0x0000000000087802 */ /* 0x000fe20000000f00 */
[----:B------:R-:W-:Y:S01]  /*06d0*/  VIADD R11, R17, 0xffffffff ;  /* 0xffffffff110b7836 */ /* 0x000fe20000000000 */
[----:B-----5:R3:W-:Y:S01]  /*06e0*/  STL [R1+0x8], R16 ;  /* 0x0000081001007387 */ /* 0x0207e20000100800 */
[----:B------:R-:W4:Y:S01]  /*06f0*/  LDCU.64 UR4, c[0x4][0x10] ;  /* 0x01000200ff0477ac */ /* 0x000f220008000a00 */
[----:B------:R-:W-:Y:S02]  /*0700*/  IMAD.MOV.U32 R6, RZ, RZ, R22 ;  /* 0x000000ffff067224 */ /* 0x000fe400078e0016 */
[----:B------:R3:W-:Y:S01]  /*0710*/  STL.64 [R1], R10 ;  /* 0x0000000a01007387 */ /* 0x0007e20000100a00 */
[----:B------:R-:W0:Y:S01]  /*0720*/  LDC.64 R8, c[0x4][R8] ;  /* 0x0100000008087b82 */ /* 0x000e220000000a00 */
[----:B------:R-:W-:Y:S02]  /*0730*/  IMAD.MOV.U32 R7, RZ, RZ, R2 ;  /* 0x000000ffff077224 */ /* 0x000fe400078e0002 */
[----:B----4-:R-:W-:-:S02]  /*0740*/  IMAD.U32 R4, RZ, RZ, UR4 ;  /* 0x00000004ff047e24 */ /* 0x010fc4000f8e00ff */
[----:B---3--:R-:W-:-:S07]  /*0750*/  IMAD.U32 R5, RZ, RZ, UR5 ;  /* 0x00000005ff057e24 */ /* 0x008fce000f8e00ff */
[----:B------:R-:W-:-:S07]  /*0760*/  LEPC R20, `(.L_x_32) ;  /* 0x000000001014794e */ /* 0x000fce0000000000 */
[----:B012---:R-:W-:Y:S05]  /*0770*/  CALL.ABS.NOINC R8 ;  /* 0x0000000008007343 */ /* 0x007fea0003c00000 */
.L_x_32:
[----:B------:R-:W-:Y:S05]  /*0780*/  BSYNC.RECONVERGENT B6 ;  /* 0x0000000000067941 */ /* 0x000fea0003800200 */
.L_x_31:
[----:B-----5:R-:W-:Y:S01]  /*0790*/  ISETP.NE.AND P0, PT, R16, RZ, PT ;  /* 0x000000ff1000720c */ /* 0x020fe20003f05270 */
[----:B------:R-:W-:Y:S01]  /*07a0*/  BSSY.RECONVERGENT B0, `(.L_x_33) ;  /* 0x0000006000007945 */ /* 0x000fe20003800200 */
[----:B------:R-:W-:-:S11]  /*07b0*/  HFMA2 R5, -RZ, RZ, 0, 5.9604644775390625e-07 ;  /* 0x0000000aff057431 */ /* 0x000fd600000001ff */
[----:B------:R-:W-:Y:S05]  /*07c0*/  @!P0 BRA `(.L_x_34) ;  /* 0x00000000000c8947 */ /* 0x000fea0003800000 */
[----:B------:R-:W0:Y:S02]  /*07d0*/  LDG.E R0, desc[UR36][R28.64] ;  /* 0x000000241c007981 */ /* 0x000e24000c1e1900 */
[----:B012---:R-:W-:-:S05]  /*07e0*/  VIADD R3, R0, 0x1 ;  /* 0x0000000100037836 */ /* 0x007fca0000000000 */
[----:B------:R3:W-:Y:S02]  /*07f0*/  STG.E desc[UR36][R28.64], R3 ;  /* 0x000000031c007986 */ /* 0x0007e4000c101924 */
.L_x_34:
[----:B------:R-:W-:Y:S05]  /*0800*/  BSYNC.RECONVERGENT B0 ;  /* 0x0000000000007941 */ /* 0x000fea0003800200 */
.L_x_33:
[----:B------:R-:W-:Y:S01]  /*0810*/  ISETP.NE.AND P0, PT, R23, RZ, PT ;  /* 0x000000ff1700720c */ /* 0x000fe20003f05270 */
[----:B------:R4:W5:Y:S01]  /*0820*/  ATOMG.E.DEC.STRONG.GPU PT, R18, desc[UR36][R30.64], R5 ;  /* 0x800000051e1279a8 */ /* 0x000962000a1ef124 */
[----:B------:R-:W-:Y:S11]  /*0830*/  BSSY.RECONVERGENT B6, `(.L_x_35) ;  /* 0x000000e000067945 */ /* 0x000ff60003800200 */
[----:B----4-:R-:W-:Y:S05]  /*0840*/  @P0 BRA `(.L_x_36) ;  /* 0x0000000000300947 */ /* 0x010fea0003800000 */
[----:B------:R-:W-:Y:S01]  /*0850*/  MOV R8, 0x0 ;  /* 0x0000000000087802 */ /* 0x000fe20000000f00 */
[----:B------:R-:W-:Y:S01]  /*0860*/  IMAD.MOV.U32 R16, RZ, RZ, RZ ;  /* 0x000000ffff107224 */ /* 0x000fe200078e00ff */
[----:B-----5:R4:W-:Y:S01]  /*0870*/  STL [R1+0x8], R18 ;  /* 0x0000081201007387 */ /* 0x0209e20000100800 */
[----:B------:R-:W0:Y:S01]  /*0880*/  LDCU.64 UR4, c[0x4][0x10] ;  /* 0x01000200ff0477ac */ /* 0x000e220008000a00 */
[----:B------:R-:W-:Y:S01]  /*0890*/  MOV R6, R22 ;  /* 0x0000001600067202 */ /* 0x000fe20000000f00 */
[----:B------:R-:W-:Y:S01]  /*08a0*/  IMAD.MOV.U32 R7, RZ, RZ, R2 ;  /* 0x000000ffff077224 */ /* 0x000fe200078e0002 */
[----:B------:R4:W-:Y:S01]  /*08b0*/  STL.64 [R1], R16 ;  /* 0x0000001001007387 */ /* 0x0009e20000100a00 */
[----:B------:R-:W1:Y:S01]  /*08c0*/  LDC.64 R8, c[0x4][R8] ;  /* 0x0100000008087b82 */ /* 0x000e620000000a00 */
[----:B0-----:R-:W-:Y:S02]  /*08d0*/  IMAD.U32 R4, RZ, RZ, UR4 ;  /* 0x00000004ff047e24 */ /* 0x001fe4000f8e00ff */
[----:B----4-:R-:W-:-:S07]  /*08e0*/  IMAD.U32 R5, RZ, RZ, UR5 ;  /* 0x00000005ff057e24 */ /* 0x010fce000f8e00ff */
[----:B------:R-:W-:-:S07]  /*08f0*/  LEPC R20, `(.L_x_36) ;  /* 0x000000001014794e */ /* 0x000fce0000000000 */
[----:B-123--:R-:W-:Y:S05]  /*0900*/  CALL.ABS.NOINC R8 ;  /* 0x0000000008007343 */ /* 0x00efea0003c00000 */
.L_x_36:
[----:B------:R-:W-:Y:S05]  /*0910*/  BSYNC.RECONVERGENT B6 ;  /* 0x0000000000067941 */ /* 0x000fea0003800200 */
.L_x_35:
[----:B-----5:R-:W-:Y:S01]  /*0920*/  ISETP.NE.AND P0, PT, R18, RZ, PT ;  /* 0x000000ff1200720c */ /* 0x020fe20003f05270 */
[----:B------:R-:W-:Y:S01]  /*0930*/  BSSY.RECONVERGENT B0, `(.L_x_37) ;  /* 0x0000006000007945 */ /* 0x000fe20003800200 */
[----:B------:R-:W-:-:S11]  /*0940*/  IMAD.MOV.U32 R5, RZ, RZ, 0xa ;  /* 0x0000000aff057424 */ /* 0x000fd600078e00ff */
[----:B------:R-:W-:Y:S05]  /*0950*/  @!P0 BRA `(.L_x_38) ;  /* 0x00000000000c8947 */ /* 0x000fea0003800000 */
[----:B------:R-:W0:Y:S02]  /*0960*/  LDG.E R0, desc[UR36][R28.64] ;  /* 0x000000241c007981 */ /* 0x000e24000c1e1900 */
[----:B0123--:R-:W-:-:S05]  /*0970*/  VIADD R3, R0, 0x1 ;  /* 0x0000000100037836 */ /* 0x00ffca0000000000 */
[----:B------:R4:W-:Y:S02]  /*0980*/  STG.E desc[UR36][R28.64], R3 ;  /* 0x000000031c007986 */ /* 0x0009e4000c101924 */
.L_x_38:
[----:B------:R-:W-:Y:S05]  /*0990*/  BSYNC.RECONVERGENT B0 ;  /* 0x0000000000007941 */ /* 0x000fea0003800200 */
.L_x_37:
[----:B------:R-:W-:Y:S01]  /*09a0*/  ISETP.NE.AND P0, PT, R23, RZ, PT ;  /* 0x000000ff1700720c */ /* 0x000fe20003f05270 */
[----:B------:R0:W5:Y:S01]  /*09b0*/  ATOMG.E.DEC.STRONG.GPU PT, R16, desc[UR36][R30.64], R5 ;  /* 0x800000051e1079a8 */ /* 0x000162000a1ef124 */
[----:B------:R-:W-:Y:S11]  /*09c0*/  BSSY.RECONVERGENT B6, `(.L_x_39) ;  /* 0x000000f000067945 */ /* 0x000ff60003800200 */
[----:B0-----:R-:W-:Y:S05]  /*09d0*/  @P0 BRA `(.L_x_40) ;  /* 0x0000000000340947 */ /* 0x001fea0003800000 */
[----:B------:R-:W-:Y:S01]  /*09e0*/  HFMA2 R10, -RZ, RZ, 0, 0 ;  /* 0x00000000ff0a7431 */ /* 0x000fe200000001ff */
[----:B------:R-:W-:Y:S01]  /*09f0*/  MOV R8, 0x0 ;  /* 0x0000000000087802 */ /* 0x000fe20000000f00 */
[----:B------:R-:W-:Y:S01]  /*0a00*/  VIADD R11, R17, 0x1 ;  /* 0x00000001110b7836 */ /* 0x000fe20000000000 */
[----:B-----5:R0:W-:Y:S01]  /*0a10*/  STL [R1+0x8], R16 ;  /* 0x0000081001007387 */ /* 0x0201e20000100800 */
[----:B------:R-:W1:Y:S01]  /*0a20*/  LDCU.64 UR4, c[0x4][0x10] ;  /* 0x01000200ff0477ac */ /* 0x000e620008000a00 */
[----:B------:R-:W-:Y:S02]  /*0a30*/  IMAD.MOV.U32 R6, RZ, RZ, R22 ;  /* 0x000000ffff067224 */ /* 0x000fe400078e0016 */
[----:B------:R0:W-:Y:S01]  /*0a40*/  STL.64 [R1], R10 ;  /* 0x0000000a01007387 */ /* 0x0001e20000100a00 */
[----:B------:R-:W0:Y:S01]  /*0a50*/  LDC.64 R8, c[0x4][R8] ;  /* 0x0100000008087b82 */ /* 0x000e220000000a00 */
[----:B------:R-:W-:Y:S02]  /*0a60*/  IMAD.MOV.U32 R7, RZ, RZ, R2 ;  /* 0x000000ffff077224 */ /* 0x000fe400078e0002 */
[----:B-1----:R-:W-:-:S02]  /*0a70*/  IMAD.U32 R4, RZ, RZ, UR4 ;  /* 0x00000004ff047e24 */ /* 0x002fc4000f8e00ff */
[----:B------:R-:W-:-:S07]  /*0a80*/  IMAD.U32 R5, RZ, RZ, UR5 ;  /* 0x00000005ff057e24 */ /* 0x000fce000f8e00ff */
[----:B------:R-:W-:-:S07]  /*0a90*/  LEPC R20, `(.L_x_40) ;  /* 0x000000001014794e */ /* 0x000fce0000000000 */
[----:B0-234-:R-:W-:Y:S05]  /*0aa0*/  CALL.ABS.NOINC R8 ;  /* 0x0000000008007343 */ /* 0x01dfea0003c00000 */
.L_x_40:
[----:B------:R-:W-:Y:S05]  /*0ab0*/  BSYNC.RECONVERGENT B6 ;  /* 0x0000000000067941 */ /* 0x000fea0003800200 */
.L_x_39:
[----:B-----5:R-:W-:Y:S01]  /*0ac0*/  ISETP.NE.AND P0, PT, R16, RZ, PT ;  /* 0x000000ff1000720c */ /* 0x020fe20003f05270 */
[----:B------:R-:W-:Y:S01]  /*0ad0*/  BSSY.RECONVERGENT B0, `(.L_x_41) ;  /* 0x0000006000007945 */ /* 0x000fe20003800200 */
[----:B------:R-:W-:-:S11]  /*0ae0*/  HFMA2 R5, -RZ, RZ, 0, 5.9604644775390625e-07 ;  /* 0x0000000aff057431 */ /* 0x000fd600000001ff */
[----:B------:R-:W-:Y:S05]  /*0af0*/  @!P0 BRA `(.L_x_42) ;  /* 0x00000000000c8947 */ /* 0x000fea0003800000 */
[----:B------:R-:W1:Y:S02]  /*0b00*/  LDG.E R0, desc[UR36][R28.64] ;  /* 0x000000241c007981 */ /* 0x000e64000c1e1900 */
[----:B-1234-:R-:W-:-:S05]  /*0b10*/  VIADD R3, R0, 0x1 ;  /* 0x0000000100037836 */ /* 0x01efca0000000000 */
[----:B------:R0:W-:Y:S02]  /*0b20*/  STG.E desc[UR36][R28.64], R3 ;  /* 0x000000031c007986 */ /* 0x0001e4000c101924 */
.L_x_42:
[----:B------:R-:W-:Y:S05]  /*0b30*/  BSYNC.RECONVERGENT B0 ;  /* 0x0000000000007941 */ /* 0x000fea0003800200 */
.L_x_41:
[----:B------:R-:W-:Y:S01]  /*0b40*/  ISETP.NE.AND P0, PT, R23, RZ, PT ;  /* 0x000000ff1700720c */ /* 0x000fe20003f05270 */
[----:B------:R0:W5:Y:S01]  /*0b50*/  ATOMG.E.DEC.STRONG.GPU PT, R16, desc[UR36][R30.64], R5 ;  /* 0x800000051e1079a8 */ /* 0x000162000a1ef124 */
[----:B------:R-:W-:Y:S11]  /*0b60*/  BSSY.RECONVERGENT B6, `(.L_x_43) ;  /* 0x000000f000067945 */ /* 0x000ff60003800200 */
[----:B0-----:R-:W-:Y:S05]  /*0b70*/  @P0 BRA `(.L_x_44) ;  /* 0x0000000000340947 */ /* 0x001fea0003800000 */
[----:B------:R-:W-:Y:S01]  /*0b80*/  MOV R8, 0x0 ;  /* 0x0000000000087802 */ /* 0x000fe20000000f00 */
[----:B------:R-:W-:Y:S01]  /*0b90*/  VIADD R11, R17, 0x2 ;  /* 0x00000002110b7836 */ /* 0x000fe20000000000 */
[----:B-----5:R0:W-:Y:S01]  /*0ba0*/  STL [R1+0x8], R16 ;  /* 0x0000081001007387 */ /* 0x0201e20000100800 */
[----:B------:R-:W-:Y:S01]  /*0bb0*/  IMAD.MOV.U32 R10, RZ, RZ, RZ ;  /* 0x000000ffff0a7224 */ /* 0x000fe200078e00ff */
[----:B------:R-:W1:Y:S01]  /*0bc0*/  LDCU.64 UR4, c[0x4][0x10] ;  /* 0x01000200ff0477ac */ /* 0x000e620008000a00 */
[----:B------:R-:W-:Y:S01]  /*0bd0*/  IMAD.MOV.U32 R6, RZ, RZ, R22 ;  /* 0x000000ffff067224 */ /* 0x000fe200078e0016 */
[----:B------:R-:W0:Y:S01]  /*0be0*/  LDC.64 R8, c[0x4][R8] ;  /* 0x0100000008087b82 */ /* 0x000e220000000a00 */
[----:B------:R-:W-:Y:S01]  /*0bf0*/  IMAD.MOV.U32 R7, RZ, RZ, R2 ;  /* 0x000000ffff077224 */ /* 0x000fe200078e0002 */
[----:B------:R0:W-:Y:S01]  /*0c00*/  STL.64 [R1], R10 ;  /* 0x0000000a01007387 */ /* 0x0001e20000100a00 */
[----:B-1----:R-:W-:Y:S01]  /*0c10*/  IMAD.U32 R4, RZ, RZ, UR4 ;  /* 0x00000004ff047e24 */ /* 0x002fe2000f8e00ff */
[----:B------:R-:W-:-:S07]  /*0c20*/  MOV R5, UR5 ;  /* 0x0000000500057c02 */ /* 0x000fce0008000f00 */
[----:B------:R-:W-:-:S07]  /*0c30*/  LEPC R20, `(.L_x_44) ;  /* 0x000000001014794e */ /* 0x000fce0000000000 */
[----:B0-234-:R-:W-:Y:S05]  /*0c40*/  CALL.ABS.NOINC R8 ;  /* 0x0000000008007343 */ /* 0x01dfea0003c00000 */
.L_x_44:
[----:B------:R-:W-:Y:S05]  /*0c50*/  BSYNC.RECONVERGENT B6 ;  /* 0x0000000000067941 */ /* 0x000fea0003800200 */
.L_x_43:
[----:B-----5:R-:W-:Y:S01]  /*0c60*/  ISETP.NE.AND P0, PT, R16, RZ, PT ;  /* 0x000000ff1000720c */ /* 0x020fe20003f05270 */
[----:B------:R-:W-:Y:S01]  /*0c70*/  BSSY.RECONVERGENT B0, `(.L_x_45) ;  /* 0x0000006000007945 */ /* 0x000fe20003800200 */
[----:B------:R-:W-:-:S11]  /*0c80*/  IMAD.MOV.U32 R5, RZ, RZ, 0xa ;  /* 0x0000000aff057424 */ /* 0x000fd600078e00ff */
[----:B------:R-:W-:Y:S05]  /*0c90*/  @!P0 BRA `(.L_x_46) ;  /* 0x00000000000c8947 */ /* 0x000fea0003800000 */
[----:B------:R-:W1:Y:S02]  /*0ca0*/  LDG.E R0, desc[UR36][R28.64] ;  /* 0x000000241c007981 */ /* 0x000e64000c1e1900 */
[----:B-1234-:R-:W-:-:S05]  /*0cb0*/  VIADD R3, R0, 0x1 ;  /* 0x0000000100037836 */ /* 0x01efca0000000000 */
[----:B------:R0:W-:Y:S02]  /*0cc0*/  STG.E desc[UR36][R28.64], R3 ;  /* 0x000000031c007986 */ /* 0x0001e4000c101924 */
.L_x_46:
[----:B------:R-:W-:Y:S05]  /*0cd0*/  BSYNC.RECONVERGENT B0 ;  /* 0x0000000000007941 */ /* 0x000fea0003800200 */
.L_x_45:
[----:B------:R-:W-:Y:S01]  /*0ce0*/  ISETP.NE.AND P0, PT, R23, RZ, PT ;  /* 0x000000ff1700720c */ /* 0x000fe20003f05270 */
[----:B------:R0:W5:Y:S01]  /*0cf0*/  ATOMG.E.DEC.STRONG.GPU PT, R16, desc[UR36][R30.64], R5 ;  /* 0x800000051e1079a8 */ /* 0x000162000a1ef124 */
[----:B------:R-:W-:Y:S11]  /*0d00*/  BSSY.RECONVERGENT B6, `(.L_x_47) ;  /* 0x000000f000067945 */ /* 0x000ff60003800200 */
[----:B0-----:R-:W-:Y:S05]  /*0d10*/  @P0 BRA `(.L_x_48) ;  /* 0x0000000000340947 */ /* 0x001fea0003800000 */
[----:B------:R-:W-:Y:S01]  /*0d20*/  MOV R8, 0x0 ;  /* 0x0000000000087802 */ /* 0x000fe20000000f00 */
[----:B------:R-:W-:Y:S01]  /*0d30*/  IMAD.MOV.U32 R10, RZ, RZ, RZ ;  /* 0x000000ffff0a7224 */ /* 0x000fe200078e00ff */
[----:B------:R-:W-:Y:S01]  /*0d40*/  IADD3 R11, PT, PT, R17, 0x3, RZ ;  /* 0x00000003110b7810 */ /* 0x000fe20007ffe0ff */
[----:B-----5:R0:W-:Y:S01]  /*0d50*/  STL [R1+0x8], R16 ;  /* 0x0000081001007387 */ /* 0x0201e20000100800 */
[----:B------:R-:W1:Y:S01]  /*0d60*/  LDCU.64 UR4, c[0x4][0x10] ;  /* 0x01000200ff0477ac */ /* 0x000e620008000a00 */
[----:B------:R-:W-:Y:S01]  /*0d70*/  IMAD.MOV.U32 R6, RZ, RZ, R22 ;  /* 0x000000ffff067224 */ /* 0x000fe200078e0016 */
[----:B------:R-:W0:Y:S01]  /*0d80*/  LDC.64 R8, c[0x4][R8] ;  /* 0x0100000008087b82 */ /* 0x000e220000000a00 */
[----:B------:R0:W-:Y:S01]  /*0d90*/  STL.64 [R1], R10 ;  /* 0x0000000a01007387 */ /* 0x0001e20000100a00 */
[----:B------:R-:W-:Y:S01]  /*0da0*/  MOV R7, R2 ;  /* 0x0000000200077202 */ /* 0x000fe20000000f00 */
[----:B-1----:R-:W-:Y:S02]  /*0db0*/  IMAD.U32 R4, RZ, RZ, UR4 ;  /* 0x00000004ff047e24 */ /* 0x002fe4000f8e00ff */
[----:B------:R-:W-:-:S07]  /*0dc0*/  IMAD.U32 R5, RZ, RZ, UR5 ;  /* 0x00000005ff057e24 */ /* 0x000fce000f8e00ff */
[----:B------:R-:W-:-:S07]  /*0dd0*/  LEPC R20, `(.L_x_48) ;  /* 0x000000001014794e */ /* 0x000fce0000000000 */
[----:B0-234-:R-:W-:Y:S05]  /*0de0*/  CALL.ABS.NOINC R8 ;  /* 0x0000000008007343 */ /* 0x01dfea0003c00000 */
.L_x_48:
[----:B------:R-:W-:Y:S05]  /*0df0*/  BSYNC.RECONVERGENT B6 ;  /* 0x0000000000067941 */ /* 0x000fea0003800200 */
.L_x_47:
[----:B-----5:R-:W-:Y:S01]  /*0e00*/  ISETP.NE.AND P0, PT, R16, RZ, PT ;  /* 0x000000ff1000720c */ /* 0x020fe20003f05270 */
[----:B------:R-:W-:Y:S01]  /*0e10*/  BSSY.RECONVERGENT B0, `(.L_x_49) ;  /* 0x0000006000007945 */ /* 0x000fe20003800200 */
[----:B------:R-:W-:-:S11]  /*0e20*/  IMAD.MOV.U32 R5, RZ, RZ, 0xa ;  /* 0x0000000aff057424 */ /* 0x000fd600078e00ff */
[----:B------:R-:W-:Y:S05]  /*0e30*/  @!P0 BRA `(.L_x_50) ;  /* 0x00000000000c8947 */ /* 0x000fea0003800000 */
[----:B------:R-:W1:Y:S02]  /*0e40*/  LDG.E R0, desc[UR36][R28.64] ;  /* 0x000000241c007981 */ /* 0x000e64000c1e1900 */
[----:B-1234-:R-:W-:-:S05]  /*0e50*/  VIADD R3, R0, 0x1 ;  /* 0x0000000100037836 */ /* 0x01efca0000000000 */
[----:B------:R0:W-:Y:S02]  /*0e60*/  STG.E desc[UR36][R28.64], R3 ;  /* 0x000000031c007986 */ /* 0x0001e4000c101924 */
.L_x_50:
[----:B------:R-:W-:Y:S05]  /*0e70*/  BSYNC.RECONVERGENT B0 ;  /* 0x0000000000007941 */ /* 0x000fea0003800200 */
.L_x_49:
        /* <DEDUP_REMOVED lines=13> */
[----:B-1----:R-:W-:Y:S01]  /*0f50*/  MOV R4, UR4 ;  /* 0x0000000400047c02 */ /* 0x002fe20008000f00 */
[----:B------:R-:W-:-:S07]  /*0f60*/  IMAD.U32 R5, RZ, RZ, UR5 ;  /* 0x00000005ff057e24 */ /* 0x000fce000f8e00ff */
[----:B------:R-:W-:-:S07]  /*0f70*/  LEPC R20, `(.L_x_52) ;  /* 0x000000001014794e */ /* 0x000fce0000000000 */
[----:B0-234-:R-:W-:Y:S05]  /*0f80*/  CALL.ABS.NOINC R8 ;  /* 0x0000000008007343 */ /* 0x01dfea0003c00000 */
.L_x_52:
[----:B------:R-:W-:Y:S05]  /*0f90*/  BSYNC.RECONVERGENT B6 ;  /* 0x0000000000067941 */ /* 0x000fea0003800200 */
.L_x_51:
[----:B-----5:R-:W-:Y:S01]  /*0fa0*/  ISETP.NE.AND P0, PT, R16, RZ, PT ;  /* 0x000000ff1000720c */ /* 0x020fe20003f05270 */
[----:B------:R-:W-:-:S12]  /*0fb0*/  BSSY.RECONVERGENT B0, `(.L_x_53) ;  /* 0x0000005000007945 */ /* 0x000fd80003800200 */
[----:B------:R-:W-:Y:S05]  /*0fc0*/  @!P0 BRA `(.L_x_54) ;  /* 0x00000000000c8947 */ /* 0x000fea0003800000 */
[----:B------:R-:W1:Y:S02]  /*0fd0*/  LDG.E R0, desc[UR36][R28.64] ;  /* 0x000000241c007981 */ /* 0x000e64000c1e1900 */
[----:B-1234-:R-:W-:-:S05]  /*0fe0*/  VIADD R3, R0, 0x1 ;  /* 0x0000000100037836 */ /* 0x01efca0000000000 */
[----:B------:R0:W-:Y:S02]  /*0ff0*/  STG.E desc[UR36][R28.64], R3 ;  /* 0x000000031c007986 */ /* 0x0001e4000c101924 */
.L_x_54:
[----:B------:R-:W-:Y:S05]  /*1000*/  BSYNC.RECONVERGENT B0 ;  /* 0x0000000000007941 */ /* 0x000fea0003800200 */
.L_x_53:
[----:B------:R-:W-:Y:S02]  /*1010*/  ISETP.NE.AND P0, PT, R26, RZ, PT ;  /* 0x000000ff1a00720c */ /* 0x000fe40003f05270 */
[----:B------:R-:W-:-:S11]  /*1020*/  IADD3 R17, PT, PT, R17, 0x8, RZ ;  /* 0x0000000811117810 */ /* 0x000fd60007ffe0ff */
[----:B------:R-:W-:Y:S05]  /*1030*/  @P0 BRA `(.L_x_55) ;  /* 0xfffffff000a80947 */ /* 0x000fea000383ffff */
[----:B------:R-:W-:Y:S05]  /*1040*/  BSYNC B7 ;  /* 0x0000000000077941 */ /* 0x000fea0003800000 */
.L_x_22:
[----:B------:R-:W-:-:S13]  /*1050*/  ISETP.NE.AND P0, PT, R24, RZ, PT ;  /* 0x000000ff1800720c */ /* 0x000fda0003f05270 */
[----:B------:R-:W-:Y:S05]  /*1060*/  @!P0 EXIT ;  /* 0x000000000000894d */ /* 0x000fea0003800000 */
[----:B------:R-:W5:Y:S01]  /*1070*/  LDC R17, c[0x0][0x380] ;  /* 0x0000e000ff117b82 */ /* 0x000f620000000800 */
[----:B------:R-:W-:Y:S02]  /*1080*/  ISETP.GE.U32.AND P0, PT, R24, 0x4, PT ;  /* 0x000000041800780c */ /* 0x000fe40003f06070 */
[----:B-----5:R-:W-:-:S11]  /*1090*/  LOP3.LUT R17, R17, 0x3, RZ, 0xc0, !PT ;  /* 0x0000000311117812 */ /* 0x020fd600078ec0ff */
[----:B------:R-:W-:Y:S05]  /*10a0*/  @!P0 BRA `(.L_x_56) ;  /* 0x0000000400a08947 */ /* 0x000fea0003800000 */
[----:B------:R-:W-:Y:S01]  /*10b0*/  ISETP.NE.AND P0, PT, R23, RZ, PT ;  /* 0x000000ff1700720c */ /* 0x000fe20003f05270 */
[----:B01234-:R-:W-:Y:S01]  /*10c0*/  IMAD.MOV.U32 R3, RZ, RZ, 0xa ;  /* 0x0000000aff037424 */ /* 0x01ffe200078e00ff */
[----:B------:R-:W-:Y:S04]  /*10d0*/  BSSY.RECONVERGENT B6, `(.L_x_57) ;  /* 0x000000f000067945 */ /* 0x000fe80003800200 */
[----:B------:R0:W5:Y:S07]  /*10e0*/  ATOMG.E.DEC.STRONG.GPU PT, R16, desc[UR36][R30.64], R3 ;  /* 0x800000031e1079a8 */ /* 0x00016e000a1ef124 */
[----:B------:R-:W-:Y:S05]  /*10f0*/  @P0 BRA `(.L_x_58) ;  /* 0x0000000000300947 */ /* 0x000fea0003800000 */
[----:B------:R-:W-:Y:S01]  /*1100*/  MOV R8, 0x0 ;  /* 0x0000000000087802 */ /* 0x000fe20000000f00 */
[----:B------:R-:W-:Y:S01]  /*1110*/  IMAD.MOV.U32 R18, RZ, RZ, RZ ;  /* 0x000000ffff127224 */ /* 0x000fe200078e00ff */
[----:B-----5:R1:W-:Y:S01]  /*1120*/  STL [R1+0x8], R16 ;  /* 0x0000081001007387 */ /* 0x0203e20000100800 */
        /* <DEDUP_REMOVED lines=9> */
.L_x_58:
[----:B------:R-:W-:Y:S05]  /*11c0*/  BSYNC.RECONVERGENT B6 ;  /* 0x0000000000067941 */ /* 0x000fea0003800200 */
.L_x_57:
[----:B-----5:R-:W-:Y:S01]  /*11d0*/  ISETP.NE.AND P0, PT, R16, RZ, PT ;  /* 0x000000ff1000720c */ /* 0x020fe20003f05270 */
[----:B------:R-:W-:Y:S01]  /*11e0*/  BSSY.RECONVERGENT B0, `(.L_x_59) ;  /* 0x0000006000007945 */ /* 0x000fe20003800200 */
[----:B------:R-:W-:-:S11]  /*11f0*/  IMAD.MOV.U32 R5, RZ, RZ, 0xa ;  /* 0x0000000aff057424 */ /* 0x000fd600078e00ff */
[----:B------:R-:W-:Y:S05]  /*1200*/  @!P0 BRA `(.L_x_60) ;  /* 0x00000000000c8947 */ /* 0x000fea0003800000 */
[----:B------:R-:W0:Y:S02]  /*1210*/  LDG.E R0, desc[UR36][R28.64] ;  /* 0x000000241c007981 */ /* 0x000e24000c1e1900 */
[----:B0-----:R-:W-:-:S05]  /*1220*/  VIADD R3, R0, 0x1 ;  /* 0x0000000100037836 */ /* 0x001fca0000000000 */
[----:B------:R1:W-:Y:S02]  /*1230*/  STG.E desc[UR36][R28.64], R3 ;  /* 0x000000031c007986 */ /* 0x0003e4000c101924 */
.L_x_60:
[----:B------:R-:W-:Y:S05]  /*1240*/  BSYNC.RECONVERGENT B0 ;  /* 0x0000000000007941 */ /* 0x000fea0003800200 */
.L_x_59:
[----:B------:R-:W-:Y:S01]  /*1250*/  ISETP.NE.AND P0, PT, R23, RZ, PT ;  /* 0x000000ff1700720c */ /* 0x000fe20003f05270 */
[----:B------:R2:W5:Y:S01]  /*1260*/  ATOMG.E.DEC.STRONG.GPU PT, R16, desc[UR36][R30.64], R5 ;  /* 0x800000051e1079a8 */ /* 0x000562000a1ef124 */
[----:B------:R-:W-:Y:S11]  /*1270*/  BSSY.RECONVERGENT B6, `(.L_x_61) ;  /* 0x000000f000067945 */ /* 0x000ff60003800200 */
[----:B--2---:R-:W-:Y:S05]  /*1280*/  @P0 BRA `(.L_x_62) ;  /* 0x0000000000340947 */ /* 0x004fea0003800000 */
[----:B------:R-:W-:Y:S01]  /*1290*/  MOV R8, 0x0 ;  /* 0x0000000000087802 */ /* 0x000fe20000000f00 */
[----:B------:R-:W-:Y:S01]  /*12a0*/  IMAD.MOV.U32 R10, RZ, RZ, RZ ;  /* 0x000000ffff0a7224 */ /* 0x000fe200078e00ff */
[----:B------:R-:W-:Y:S01]  /*12b0*/  IADD3 R11, PT, PT, R19, 0x1, RZ ;  /* 0x00000001130b7810 */ /* 0x000fe20007ffe0ff */
[----:B-----5:R2:W-:Y:S01]  /*12c0*/  STL [R1+0x8], R16 ;  /* 0x0000081001007387 */ /* 0x0205e20000100800 */
[----:B------:R-:W3:Y:S01]  /*12d0*/  LDCU.64 UR4, c[0x4][0x10] ;  /* 0x01000200ff0477ac */ /* 0x000ee20008000a00 */
[----:B------:R-:W-:Y:S01]  /*12e0*/  MOV R6, R22 ;  /* 0x0000001600067202 */ /* 0x000fe20000000f00 */
[----:B------:R-:W4:Y:S01]  /*12f0*/  LDC.64 R8, c[0x4][R8] ;  /* 0x0100000008087b82 */ /* 0x000f220000000a00 */
[----:B------:R2:W-:Y:S01]  /*1300*/  STL.64 [R1], R10 ;  /* 0x0000000a01007387 */ /* 0x0005e20000100a00 */
[----:B------:R-:W-:Y:S02]  /*1310*/  IMAD.MOV.U32 R7, RZ, RZ, R2 ;  /* 0x000000ffff077224 */ /* 0x000fe400078e0002 */
[----:B---3--:R-:W-:-:S02]  /*1320*/  IMAD.U32 R4, RZ, RZ, UR4 ;  /* 0x00000004ff047e24 */ /* 0x008fc4000f8e00ff */
[----:B--2---:R-:W-:-:S07]  /*1330*/  IMAD.U32 R5, RZ, RZ, UR5 ;  /* 0x00000005ff057e24 */ /* 0x004fce000f8e00ff */
[----:B------:R-:W-:-:S07]  /*1340*/  LEPC R20, `(.L_x_62) ;  /* 0x000000001014794e */ /* 0x000fce0000000000 */
[----:B01--4-:R-:W-:Y:S05]  /*1350*/  CALL.ABS.NOINC R8 ;  /* 0x0000000008007343 */ /* 0x013fea0003c00000 */
.L_x_62:
[----:B------:R-:W-:Y:S05]  /*1360*/  BSYNC.RECONVERGENT B6 ;  /* 0x0000000000067941 */ /* 0x000fea0003800200 */
.L_x_61:
[----:B-----5:R-:W-:Y:S01]  /*1370*/  ISETP.NE.AND P0, PT, R16, RZ, PT ;  /* 0x000000ff1000720c */ /* 0x020fe20003f05270 */
[----:B------:R-:W-:Y:S01]  /*1380*/  BSSY.RECONVERGENT B0, `(.L_x_63) ;  /* 0x0000006000007945 */ /* 0x000fe20003800200 */
[----:B------:R-:W-:-:S11]  /*1390*/  IMAD.MOV.U32 R5, RZ, RZ, 0xa ;  /* 0x0000000aff057424 */ /* 0x000fd600078e00ff */
[----:B------:R-:W-:Y:S05]  /*13a0*/  @!P0 BRA `(.L_x_64) ;  /* 0x00000000000c8947 */ /* 0x000fea0003800000 */
[----:B------:R-:W0:Y:S02]  /*13b0*/  LDG.E R0, desc[UR36][R28.64] ;  /* 0x000000241c007981 */ /* 0x000e24000c1e1900 */
[----:B01----:R-:W-:-:S05]  /*13c0*/  VIADD R3, R0, 0x1 ;  /* 0x0000000100037836 */ /* 0x003fca0000000000 */
[----:B------:R2:W-:Y:S02]  /*13d0*/  STG.E desc[UR36][R28.64], R3 ;  /* 0x000000031c007986 */ /* 0x0005e4000c101924 */
.L_x_64:
[----:B------:R-:W-:Y:S05]  /*13e0*/  BSYNC.RECONVERGENT B0 ;  /* 0x0000000000007941 */ /* 0x000fea0003800200 */
.L_x_63:
[----:B------:R-:W-:Y:S01]  /*13f0*/  ISETP.NE.AND P0, PT, R23, RZ, PT ;  /* 0x000000ff1700720c */ /* 0x000fe20003f05270 */
[----:B------:R3:W5:Y:S01]  /*1400*/  ATOMG.E.DEC.STRONG.GPU PT, R16, desc[UR36][R30.64], R5 ;  /* 0x800000051e1079a8 */ /* 0x000762000a1ef124 */
[----:B------:R-:W-:Y:S11]  /*1410*/  BSSY.RECONVERGENT B6, `(.L_x_65) ;  /* 0x000000f000067945 */ /* 0x000ff60003800200 */
[----:B---3--:R-:W-:Y:S05]  /*1420*/  @P0 BRA `(.L_x_66) ;  /* 0x0000000000340947 */ /* 0x008fea0003800000 */
[----:B------:R-:W-:Y:S01]  /*1430*/  MOV R8, 0x0 ;  /* 0x0000000000087802 */ /* 0x000fe20000000f00 */
[----:B------:R-:W-:Y:S01]  /*1440*/  IMAD.MOV.U32 R10, RZ, RZ, RZ ;  /* 0x000000ffff0a7224 */ /* 0x000fe200078e00ff */
[----:B------:R-:W-:Y:S01]  /*1450*/  IADD3 R11, PT, PT, R19, 0x2, RZ ;  /* 0x00000002130b7810 */ /* 0x000fe20007ffe0ff */
[----:B-----5:R3:W-:Y:S01]  /*1460*/  STL [R1+0x8], R16 ;  /* 0x0000081001007387 */ /* 0x0207e20000100800 */
[----:B------:R-:W4:Y:S01]  /*1470*/  LDCU.64 UR4, c[0x4][0x10] ;  /* 0x01000200ff0477ac */ /* 0x000f220008000a00 */
[----:B------:R-:W-:Y:S01]  /*1480*/  MOV R6, R22 ;  /* 0x0000001600067202 */ /* 0x000fe20000000f00 */
[----:B------:R-:W0:Y:S01]  /*1490*/  LDC.64 R8, c[0x4][R8] ;  /* 0x0100000008087b82 */ /* 0x000e220000000a00 */
[----:B------:R3:W-:Y:S01]  /*14a0*/  STL.64 [R1], R10 ;  /* 0x0000000a01007387 */ /* 0x0007e20000100a00 */
[----:B------:R-:W-:Y:S02]  /*14b0*/  IMAD.MOV.U32 R7, RZ, RZ, R2 ;  /* 0x000000ffff077224 */ /* 0x000fe400078e0002 */
[----:B----4-:R-:W-:-:S02]  /*14c0*/  IMAD.U32 R4, RZ, RZ, UR4 ;  /* 0x00000004ff047e24 */ /* 0x010fc4000f8e00ff */
[----:B---3--:R-:W-:-:S07]  /*14d0*/  IMAD.U32 R5, RZ, RZ, UR5 ;  /* 0x00000005ff057e24 */ /* 0x008fce000f8e00ff */
[----:B------:R-:W-:-:S07]  /*14e0*/  LEPC R20, `(.L_x_66) ;  /* 0x000000001014794e */ /* 0x000fce0000000000 */
[----:B012---:R-:W-:Y:S05]  /*14f0*/  CALL.ABS.NOINC R8 ;  /* 0x0000000008007343 */ /* 0x007fea0003c00000 */
.L_x_66:
[----:B------:R-:W-:Y:S05]  /*1500*/  BSYNC.RECONVERGENT B6 ;  /* 0x0000000000067941 */ /* 0x000fea0003800200 */
.L_x_65:
[----:B-----5:R-:W-:Y:S01]  /*1510*/  ISETP.NE.AND P0, PT, R16, RZ, PT ;  /* 0x000000ff1000720c */ /* 0x020fe20003f05270 */
[----:B------:R-:W-:Y:S01]  /*1520*/  BSSY.RECONVERGENT B0, `(.L_x_67) ;  /* 0x0000006000007945 */ /* 0x000fe20003800200 */
[----:B------:R-:W-:-:S11]  /*1530*/  IMAD.MOV.U32 R5, RZ, RZ, 0xa ;  /* 0x0000000aff057424 */ /* 0x000fd600078e00ff */
[----:B------:R-:W-:Y:S05]  /*1540*/  @!P0 BRA `(.L_x_68) ;  /* 0x00000000000c8947 */ /* 0x000fea0003800000 */
[----:B------:R-:W0:Y:S02]  /*1550*/  LDG.E R0, desc[UR36][R28.64] ;  /* 0x000000241c007981 */ /* 0x000e24000c1e1900 */
[----:B012---:R-:W-:-:S05]  /*1560*/  VIADD R3, R0, 0x1 ;  /* 0x0000000100037836 */ /* 0x007fca0000000000 */
[----:B------:R3:W-:Y:S02]  /*1570*/  STG.E desc[UR36][R28.64], R3 ;  /* 0x000000031c007986 */ /* 0x0007e4000c101924 */
.L_x_68:
[----:B------:R-:W-:Y:S05]  /*1580*/  BSYNC.RECONVERGENT B0 ;  /* 0x0000000000007941 */ /* 0x000fea0003800200 */
.L_x_67:
[----:B------:R-:W-:Y:S01]  /*1590*/  ISETP.NE.AND P0, PT, R23, RZ, PT ;  /* 0x000000ff1700720c */ /* 0x000fe20003f05270 */
[----:B------:R4:W5:Y:S01]  /*15a0*/  ATOMG.E.DEC.STRONG.GPU PT, R16, desc[UR36][R30.64], R5 ;  /* 0x800000051e1079a8 */ /* 0x000962000a1ef124 */
[----:B------:R-:W-:Y:S11]  /*15b0*/  BSSY.RECONVERGENT B6, `(.L_x_69) ;  /* 0x000000f000067945 */ /* 0x000ff60003800200 */
[----:B----4-:R-:W-:Y:S05]  /*15c0*/  @P0 BRA `(.L_x_70) ;  /* 0x0000000000340947 */ /* 0x010fea0003800000 */
[----:B------:R-:W-:Y:S01]  /*15d0*/  MOV R8, 0x0 ;  /* 0x0000000000087802 */ /* 0x000fe20000000f00 */
[----:B------:R-:W-:Y:S01]  /*15e0*/  IMAD.MOV.U32 R10, RZ, RZ, RZ ;  /* 0x000000ffff0a7224 */ /* 0x000fe200078e00ff */
[----:B------:R-:W-:Y:S01]  /*15f0*/  IADD3 R11, PT, PT, R19, 0x3, RZ ;  /* 0x00000003130b7810 */ /* 0x000fe20007ffe0ff */
[----:B-----5:R4:W-:Y:S01]  /*1600*/  STL [R1+0x8], R16 ;  /* 0x0000081001007387 */ /* 0x0209e20000100800 */
[----:B------:R-:W0:Y:S01]  /*1610*/  LDCU.64 UR4, c[0x4][0x10] ;  /* 0x01000200ff0477ac */ /* 0x000e220008000a00 */
[----:B------:R-:W-:Y:S01]  /*1620*/  MOV R6, R22 ;  /* 0x0000001600067202 */ /* 0x000fe20000000f00 */
[----:B------:R-:W1:Y:S01]  /*1630*/  LDC.64 R8, c[0x4][R8] ;  /* 0x0100000008087b82 */ /* 0x000e620000000a00 */
[----:B------:R4:W-:Y:S01]  /*1640*/  STL.64 [R1], R10 ;  /* 0x0000000a01007387 */ /* 0x0009e20000100a00 */
[----:B------:R-:W-:Y:S02]  /*1650*/  IMAD.MOV.U32 R7, RZ, RZ, R2 ;  /* 0x000000ffff077224 */ /* 0x000fe400078e0002 */
[----:B0-----:R-:W-:-:S02]  /*1660*/  IMAD.U32 R4, RZ, RZ, UR4 ;  /* 0x00000004ff047e24 */ /* 0x001fc4000f8e00ff */
[----:B----4-:R-:W-:-:S07]  /*1670*/  IMAD.U32 R5, RZ, RZ, UR5 ;  /* 0x00000005ff057e24 */ /* 0x010fce000f8e00ff */
[----:B------:R-:W-:-:S07]  /*1680*/  LEPC R20, `(.L_x_70) ;  /* 0x000000001014794e */ /* 0x000fce0000000000 */
[----:B-123--:R-:W-:Y:S05]  /*1690*/  CALL.ABS.NOINC R8 ;  /* 0x0000000008007343 */ /* 0x00efea0003c00000 */
.L_x_70:
[----:B------:R-:W-:Y:S05]  /*16a0*/  BSYNC.RECONVERGENT B6 ;  /* 0x0000000000067941 */ /* 0x000fea0003800200 */
.L_x_69:
[----:B-----5:R-:W-:Y:S01]  /*16b0*/  ISETP.NE.AND P0, PT, R16, RZ, PT ;  /* 0x000000ff1000720c */ /* 0x020fe20003f05270 */
[----:B------:R-:W-:-:S12]  /*16c0*/  BSSY.RECONVERGENT B0, `(.L_x_71) ;  /* 0x0000005000007945 */ /* 0x000fd80003800200 */
[----:B------:R-:W-:Y:S05]  /*16d0*/  @!P0 BRA `(.L_x_72) ;  /* 0x00000000000c8947 */ /* 0x000fea0003800000 */
[----:B------:R-:W0:Y:S02]  /*16e0*/  LDG.E R0, desc[UR36][R28.64] ;  /* 0x000000241c007981 */ /* 0x000e24000c1e1900 */
[----:B0123--:R-:W-:-:S05]  /*16f0*/  VIADD R3, R0, 0x1 ;  /* 0x0000000100037836 */ /* 0x00ffca0000000000 */
[----:B------:R4:W-:Y:S02]  /*1700*/  STG.E desc[UR36][R28.64], R3 ;  /* 0x000000031c007986 */ /* 0x0009e4000c101924 */
.L_x_72:
[----:B------:R-:W-:Y:S05]  /*1710*/  BSYNC.RECONVERGENT B0 ;  /* 0x0000000000007941 */ /* 0x000fea0003800200 */
.L_x_71:
[----:B------:R-:W-:-:S07]  /*1720*/  VIADD R19, R19, 0x4 ;  /* 0x0000000413137836 */ /* 0x000fce0000000000 */
.L_x_56:
[----:B------:R-:W-:-:S13]  /*1730*/  ISETP.NE.AND P0, PT, R17, RZ, PT ;  /* 0x000000ff1100720c */ /* 0x000fda0003f05270 */
[----:B------:R-:W-:Y:S05]  /*1740*/  @!P0 EXIT ;  /* 0x000000000000894d */ /* 0x000fea0003800000 */
[----:B------:R-:W-:-:S13]  /*1750*/  ISETP.NE.AND P0, PT, R17, 0x1, PT ;  /* 0x000000011100780c */ /* 0x000fda0003f05270 */
[----:B------:R-:W-:Y:S05]  /*1760*/  @!P0 BRA `(.L_x_73) ;  /* 0x0000000000d08947 */ /* 0x000fea0003800000 */
[----:B------:R-:W-:Y:S01]  /*1770*/  ISETP.NE.AND P0, PT, R23, RZ, PT ;  /* 0x000000ff1700720c */ /* 0x000fe20003f05270 */
[----:B01234-:R-:W-:Y:S01]  /*1780*/  HFMA2 R3, -RZ, RZ, 0, 5.9604644775390625e-07 ;  /* 0x0000000aff037431 */ /* 0x01ffe200000001ff */
        /* <DEDUP_REMOVED lines=15> */
.L_x_75:
[----:B------:R-:W-:Y:S05]  /*1880*/  BSYNC.RECONVERGENT B6 ;  /* 0x0000000000067941 */ /* 0x000fea0003800200 */
.L_x_74:
[----:B-----5:R-:W-:Y:S01]  /*1890*/  ISETP.NE.AND P0, PT, R16, RZ, PT ;  /* 0x000000ff1000720c */ /* 0x020fe20003f05270 */
[----:B------:R-:W-:Y:S01]  /*18a0*/  BSSY.RECONVERGENT B0, `(.L_x_76) ;  /* 0x0000006000007945 */ /* 0x000fe20003800200 */
[----:B------:R-:W-:-:S11]  /*18b0*/  IMAD.MOV.U32 R5, RZ, RZ, 0xa ;  /* 0x0000000aff057424 */ /* 0x000fd600078e00ff */
[----:B------:R-:W-:Y:S05]  /*18c0*/  @!P0 BRA `(.L_x_77) ;  /* 0x00000000000c8947 */ /* 0x000fea0003800000 */
[----:B------:R-:W0:Y:S02]  /*18d0*/  LDG.E R0, desc[UR36][R28.64] ;  /* 0x000000241c007981 */ /* 0x000e24000c1e1900 */
[----:B0-----:R-:W-:-:S05]  /*18e0*/  VIADD R3, R0, 0x1 ;  /* 0x0000000100037836 */ /* 0x001fca0000000000 */
[----:B------:R1:W-:Y:S02]  /*18f0*/  STG.E desc[UR36][R28.64], R3 ;  /* 0x000000031c007986 */ /* 0x0003e4000c101924 */
.L_x_77:
[----:B------:R-:W-:Y:S05]  /*1900*/  BSYNC.RECONVERGENT B0 ;  /* 0x0000000000007941 */ /* 0x000fea0003800200 */
.L_x_76:
        /* <DEDUP_REMOVED lines=17> */
.L_x_79:
[----:B------:R-:W-:Y:S05]  /*1a20*/  BSYNC.RECONVERGENT B6 ;  /* 0x0000000000067941 */ /* 0x000fea0003800200 */
.L_x_78:
[----:B-----5:R-:W-:Y:S01]  /*1a30*/  ISETP.NE.AND P0, PT, R16, RZ, PT ;  /* 0x000000ff1000720c */ /* 0x020fe20003f05270 */
[----:B------:R-:W-:-:S12]  /*1a40*/  BSSY.RECONVERGENT B0, `(.L_x_80) ;  /* 0x0000005000007945 */ /* 0x000fd80003800200 */
[----:B------:R-:W-:Y:S05]  /*1a50*/  @!P0 BRA `(.L_x_81) ;  /* 0x00000000000c8947 */ /* 0x000fea0003800000 */
[----:B------:R-:W0:Y:S02]  /*1a60*/  LDG.E R0, desc[UR36][R28.64] ;  /* 0x000000241c007981 */ /* 0x000e24000c1e1900 */
[----:B01----:R-:W-:-:S05]  /*1a70*/  VIADD R3, R0, 0x1 ;  /* 0x0000000100037836 */ /* 0x003fca0000000000 */
[----:B------:R2:W-:Y:S02]  /*1a80*/  STG.E desc[UR36][R28.64], R3 ;  /* 0x000000031c007986 */ /* 0x0005e4000c101924 */
.L_x_81:
[----:B------:R-:W-:Y:S05]  /*1a90*/  BSYNC.RECONVERGENT B0 ;  /* 0x0000000000007941 */ /* 0x000fea0003800200 */
.L_x_80:
[----:B------:R-:W-:-:S07]  /*1aa0*/  VIADD R19, R19, 0x2 ;  /* 0x0000000213137836 */ /* 0x000fce0000000000 */
.L_x_73:
[----:B------:R-:W5:Y:S02]  /*1ab0*/  LDC R0, c[0x0][0x380] ;  /* 0x0000e000ff007b82 */ /* 0x000f640000000800 */
[----:B-----5:R-:W-:-:S04]  /*1ac0*/  LOP3.LUT R0, R0, 0x1, RZ, 0xc0, !PT ;  /* 0x0000000100007812 */ /* 0x020fc800078ec0ff */
[----:B------:R-:W-:-:S13]  /*1ad0*/  ISETP.NE.U32.AND P0, PT, R0, 0x1, PT ;  /* 0x000000010000780c */ /* 0x000fda0003f05070 */
[----:B------:R-:W-:Y:S05]  /*1ae0*/  @P0 EXIT ;  /* 0x000000000000094d */ /* 0x000fea0003800000 */
[----:B------:R-:W-:Y:S01]  /*1af0*/  ISETP.NE.AND P0, PT, R23, RZ, PT ;  /* 0x000000ff1700720c */ /* 0x000fe20003f05270 */
[----:B01234-:R-:W-:Y:S01]  /*1b00*/  HFMA2 R3, -RZ, RZ, 0, 5.9604644775390625e-07 ;  /* 0x0000000aff037431 */ /* 0x01ffe200000001ff */
[----:B------:R-:W-:Y:S04]  /*1b10*/  BSSY.RECONVERGENT B6, `(.L_x_82) ;  /* 0x000000f000067945 */ /* 0x000fe80003800200 */
[----:B------:R0:W5:Y:S07]  /*1b20*/  ATOMG.E.DEC.STRONG.GPU PT, R30, desc[UR36][R30.64], R3 ;  /* 0x800000031e1e79a8 */ /* 0x00016e000a1ef124 */
[----:B------:R-:W-:Y:S05]  /*1b30*/  @P0 BRA `(.L_x_83) ;  /* 0x0000000000300947 */ /* 0x000fea0003800000 */
[----:B------:R-:W-:Y:S01]  /*1b40*/  IMAD.MOV.U32 R18, RZ, RZ, RZ ;  /* 0x000000ffff127224 */ /* 0x000fe200078e00ff */
[----:B------:R-:W-:Y:S01]  /*1b50*/  MOV R0, 0x0 ;  /* 0x0000000000007802 */ /* 0x000fe20000000f00 */
[----:B-----5:R1:W-:Y:S01]  /*1b60*/  STL [R1+0x8], R30 ;  /* 0x0000081e01007387 */ /* 0x0203e20000100800 */
[----:B------:R-:W2:Y:S01]  /*1b70*/  LDCU.64 UR4, c[0x4][0x10] ;  /* 0x01000200ff0477ac */ /* 0x000ea20008000a00 */
[----:B------:R-:W-:Y:S01]  /*1b80*/  MOV R6, R22 ;  /* 0x0000001600067202 */ /* 0x000fe20000000f00 */
[----:B------:R1:W3:Y:S01]  /*1b90*/  LDC.64 R8, c[0x4][R0] ;  /* 0x0100000000087b82 */ /* 0x0002e20000000a00 */
[----:B------:R1:W-:Y:S01]  /*1ba0*/  STL.64 [R1], R18 ;  /* 0x0000001201007387 */ /* 0x0003e20000100a00 */
[----:B------:R-:W-:Y:S02]  /*1bb0*/  IMAD.MOV.U32 R7, RZ, RZ, R2 ;  /* 0x000000ffff077224 */ /* 0x000fe400078e0002 */
[----:B--2---:R-:W-:Y:S02]  /*1bc0*/  IMAD.U32 R4, RZ, RZ, UR4 ;  /* 0x00000004ff047e24 */ /* 0x004fe4000f8e00ff */
[----:B-1----:R-:W-:-:S07]  /*1bd0*/  IMAD.U32 R5, RZ, RZ, UR5 ;  /* 0x00000005ff057e24 */ /* 0x002fce000f8e00ff */
[----:B------:R-:W-:-:S07]  /*1be0*/  LEPC R20, `(.L_x_83) ;  /* 0x000000001014794e */ /* 0x000fce0000000000 */
[----:B0--3--:R-:W-:Y:S05]  /*1bf0*/  CALL.ABS.NOINC R8 ;  /* 0x0000000008007343 */ /* 0x009fea0003c00000 */
.L_x_83:
[----:B------:R-:W-:Y:S05]  /*1c00*/  BSYNC.RECONVERGENT B6 ;  /* 0x0000000000067941 */ /* 0x000fea0003800200 */
.L_x_82:
[----:B-----5:R-:W-:-:S13]  /*1c10*/  ISETP.NE.AND P0, PT, R30, RZ, PT ;  /* 0x000000ff1e00720c */ /* 0x020fda0003f05270 */
[----:B------:R-:W-:Y:S05]  /*1c20*/  @!P0 EXIT ;  /* 0x000000000000894d */ /* 0x000fea0003800000 */
[----:B------:R-:W0:Y:S02]  /*1c30*/  LDG.E R0, desc[UR36][R28.64] ;  /* 0x000000241c007981 */ /* 0x000e24000c1e1900 */
[----:B0-----:R-:W-:-:S05]  /*1c40*/  VIADD R3, R0, 0x1 ;  /* 0x0000000100037836 */ /* 0x001fca0000000000 */
[----:B------:R-:W-:Y:S01]  /*1c50*/  STG.E desc[UR36][R28.64], R3 ;  /* 0x000000031c007986 */ /* 0x000fe2000c101924 */
[----:B------:R-:W-:Y:S05]  /*1c60*/  EXIT ;  /* 0x000000000000794d */ /* 0x000fea0003800000 */
.L_x_84:
        /* <DEDUP_REMOVED lines=9> */
.L_x_153:


//--------------------- .text._Z16atomicInc_kerneljjPfPjS0_ --------------------------
	.section	.text._Z16atomicInc_kerneljjPfPjS0_,"ax",@progbits
	.align	128
        .global         _Z16atomicInc_kerneljjPfPjS0_
        .type           _Z16atomicInc_kerneljjPfPjS0_,@function
        .size           _Z16atomicInc_kerneljjPfPjS0_,(.L_x_154 - _Z16atomicInc_kerneljjPfPjS0_)
        .other          _Z16atomicInc_kerneljjPfPjS0_,@"STO_CUDA_ENTRY STV_DEFAULT"
_Z16atomicInc_kerneljjPfPjS0_:
.text._Z16atomicInc_kerneljjPfPjS0_:
        /* <DEDUP_REMOVED lines=30> */
.L_x_86:
[----:B0-----:R-:W-:Y:S05]  /*01e0*/  BSYNC.RECONVERGENT B6 ;  /* 0x0000000000067941 */ /* 0x001fea0003800200 */
.L_x_85:
        /* <DEDUP_REMOVED lines=15> */
.L_x_120:
[----:B------:R-:W-:Y:S01]  /*02e0*/  ISETP.NE.AND P0, PT, R23, RZ, PT ;  /* 0x000000ff1700720c */ /* 0x000fe20003f05270 */
[----:B------:R-:W-:Y:S01]  /*02f0*/  VIADD R25, R25, 0x8 ;  /* 0x0000000819197836 */ /* 0x000fe20000000000 */
[----:B------:R-:W-:Y:S05]  /*0300*/  YIELD ;  /* 0x0000000000007946 */ /* 0x000fea0003800000 */
[----:B01234-:R-:W-:Y:S01]  /*0310*/  IMAD.MOV.U32 R3, RZ, RZ, 0xa ;  /* 0x0000000aff037424 */ /* 0x01ffe200078e00ff */
[----:B------:R-:W-:Y:S01]  /*0320*/  ISETP.NE.AND P1, PT, R25, RZ, PT ;  /* 0x000000ff1900720c */ /* 0x000fe20003f25270 */
[----:B------:R-:W-:Y:S03]  /*0330*/  BSSY.RECONVERGENT B6, `(.L_x_88) ;  /* 0x0000011000067945 */ /* 0x000fe60003800200 */
[----:B------:R0:W5:Y:S01]  /*0340*/  ATOMG.E.INC.STRONG.GPU PT, R16, desc[UR36][R30.64], R3 ;  /* 0x800000031e1079a8 */ /* 0x00016200099ef124 */
        /* <DEDUP_REMOVED lines=15> */
.L_x_89:
[----:B------:R-:W-:Y:S05]  /*0440*/  BSYNC.RECONVERGENT B6 ;  /* 0x0000000000067941 */ /* 0x000fea0003800200 */
.L_x_88:
[----:B-----5:R-:W-:Y:S01]  /*0450*/  ISETP.GT.U32.AND P0, PT, R16, 0x9, PT ;  /* 0x000000091000780c */ /* 0x020fe20003f04070 */
[----:B------:R-:W-:Y:S01]  /*0460*/  BSSY.RECONVERGENT B0, `(.L_x_90) ;  /* 0x0000006000007945 */ /* 0x000fe20003800200 */
[----:B------:R-:W-:-:S11]  /*0470*/  IMAD.MOV.U32 R5, RZ, RZ, 0xa ;  /* 0x0000000aff057424 */ /* 0x000fd600078e00ff */
[----:B------:R-:W-:Y:S05]  /*0480*/  @P0 BRA `(.L_x_91) ;  /* 0x00000000000c0947 */ /* 0x000fea0003800000 */
[----:B------:R-:W0:Y:S02]  /*0490*/  LDG.E R0, desc[UR36][R28.64] ;  /* 0x000000241c007981 */ /* 0x000e24000c1e1900 */
[----:B0-----:R-:W-:-:S05]  /*04a0*/  IADD3 R3, PT, PT, R0, 0x1, RZ ;  /* 0x0000000100037810 */ /* 0x001fca0007ffe0ff */
[----:B------:R1:W-:Y:S02]  /*04b0*/  STG.E desc[UR36][R28.64], R3 ;  /* 0x000000031c007986 */ /* 0x0003e4000c101924 */
.L_x_91:
[----:B------:R-:W-:Y:S05]  /*04c0*/  BSYNC.RECONVERGENT B0 ;  /* 0x0000000000007941 */ /* 0x000fea0003800200 */
.L_x_90:
[----:B------:R-:W-:Y:S01]  /*04d0*/  ISETP.NE.AND P0, PT, R23, RZ, PT ;  /* 0x000000ff1700720c */ /* 0x000fe20003f05270 */
[----:B------:R2:W5:Y:S01]  /*04e0*/  ATOMG.E.INC.STRONG.GPU PT, R16, desc[UR36][R30.64], R5 ;  /* 0x800000051e1079a8 */ /* 0x00056200099ef124 */
        /* <DEDUP_REMOVED lines=15> */
.L_x_93:
[----:B------:R-:W-:Y:S05]  /*05e0*/  BSYNC.RECONVERGENT B6 ;  /* 0x0000000000067941 */ /* 0x000fea0003800200 */
.L_x_92:
[----:B-----5:R-:W-:Y:S01]  /*05f0*/  ISETP.GT.U32.AND P0, PT, R16, 0x9, PT ;  /* 0x000000091000780c */ /* 0x020fe20003f04070 */
[----:B------:R-:W-:Y:S01]  /*0600*/  BSSY.RECONVERGENT B0, `(.L_x_94) ;  /* 0x0000006000007945 */ /* 0x000fe20003800200 */
[----:B------:R-:W-:-:S11]  /*0610*/  IMAD.MOV.U32 R5, RZ, RZ, 0xa ;  /* 0x0000000aff057424 */ /* 0x000fd600078e00ff */
[----:B------:R-:W-:Y:S05]  /*0620*/  @P0 BRA `(.L_x_95) ;  /* 0x00000000000c0947 */ /* 0x000fea0003800000 */
[----:B------:R-:W0:Y:S02]  /*0630*/  LDG.E R0, desc[UR36][R28.64] ;  /* 0x000000241c007981 */ /* 0x000e24000c1e1900 */
[----:B01----:R-:W-:-:S05]  /*0640*/  VIADD R3, R0, 0x1 ;  /* 0x0000000100037836 */ /* 0x003fca0000000000 */
[----:B------:R2:W-:Y:S02]  /*0650*/  STG.E desc[UR36][R28.64], R3 ;  /* 0x000000031c007986 */ /* 0x0005e4000c101924 */
.L_x_95:
[----:B------:R-:W-:Y:S05]  /*0660*/  BSYNC.RECONVERGENT B0 ;  /* 0x0000000000007941 */ /* 0x000fea0003800200 */
.L_x_94:
[----:B------:R-:W-:Y:S01]  /*0670*/  ISETP.NE.AND P0, PT, R23, RZ, PT ;  /* 0x000000ff1700720c */ /* 0x000fe20003f05270 */
[----:B------:R3:W5:Y:S01]  /*0680*/  ATOMG.E.INC.STRONG.GPU PT, R16, desc[UR36][R30.64], R5 ;  /* 0x800000051e1079a8 */ /* 0x00076200099ef124 */
        /* <DEDUP_REMOVED lines=15> */
.L_x_97:
[----:B------:R-:W-:Y:S05]  /*0780*/  BSYNC.RECONVERGENT B6 ;  /* 0x0000000000067941 */ /* 0x000fea0003800200 */
.L_x_96:
[----:B-----5:R-:W-:Y:S01]  /*0790*/  ISETP.GT.U32.AND P0, PT, R16, 0x9, PT ;  /* 0x000000091000780c */ /* 0x020fe20003f04070 */
[----:B------:R-:W-:Y:S01]  /*07a0*/  BSSY.RECONVERGENT B0, `(.L_x_98) ;  /* 0x0000006000007945 */ /* 0x000fe20003800200 */
[----:B------:R-:W-:-:S11]  /*07b0*/  HFMA2 R5, -RZ, RZ, 0, 5.9604644775390625e-07 ;  /* 0x0000000aff057431 */ /* 0x000fd600000001ff */
[----:B------:R-:W-:Y:S05]  /*07c0*/  @P0 BRA `(.L_x_99) ;  /* 0x00000000000c0947 */ /* 0x000fea0003800000 */
[----:B------:R-:W0:Y:S02]  /*07d0*/  LDG.E R0, desc[UR36][R28.64] ;  /* 0x000000241c007981 */ /* 0x000e24000c1e1900 */
[----:B012---:R-:W-:-:S05]  /*07e0*/  VIADD R3, R0, 0x1 ;  /* 0x0000000100037836 */ /* 0x007fca0000000000 */
[----:B------:R3:W-:Y:S02]  /*07f0*/  STG.E desc[UR36][R28.64], R3 ;  /* 0x000000031c007986 */ /* 0x0007e4000c101924 */
.L_x_99:
[----:B------:R-:W-:Y:S05]  /*0800*/  BSYNC.RECONVERGENT B0 ;  /* 0x0000000000007941 */ /* 0x000fea0003800200 */
.L_x_98:
[----:B------:R-:W-:Y:S01]  /*0810*/  ISETP.NE.AND P0, PT, R23, RZ, PT ;  /* 0x000000ff1700720c */ /* 0x000fe20003f05270 */
[----:B------:R4:W5:Y:S01]  /*0820*/  ATOMG.E.INC.STRONG.GPU PT, R18, desc[UR36][R30.64], R5 ;  /* 0x800000051e1279a8 */ /* 0x00096200099ef124 */
        /* <DEDUP_REMOVED lines=14> */
.L_x_101:
[----:B------:R-:W-:Y:S05]  /*0910*/  BSYNC.RECONVERGENT B6 ;  /* 0x0000000000067941 */ /* 0x000fea0003800200 */
.L_x_100:
[----:B-----5:R-:W-:Y:S01]  /*0920*/  ISETP.GT.U32.AND P0, PT, R18, 0x9, PT ;  /* 0x000000091200780c */ /* 0x020fe20003f04070 */
[----:B------:R-:W-:Y:S01]  /*0930*/  BSSY.RECONVERGENT B0, `(.L_x_102) ;  /* 0x0000006000007945 */ /* 0x000fe20003800200 */
[----:B------:R-:W-:-:S11]  /*0940*/  IMAD.MOV.U32 R5, RZ, RZ, 0xa ;  /* 0x0000000aff057424 */ /* 0x000fd600078e00ff */
[----:B------:R-:W-:Y:S05]  /*0950*/  @P0 BRA `(.L_x_103) ;  /* 0x00000000000c0947 */ /* 0x000fea0003800000 */
[----:B------:R-:W0:Y:S02]  /*0960*/  LDG.E R0, desc[UR36][R28.64] ;  /* 0x000000241c007981 */ /* 0x000e24000c1e1900 */
[----:B0123--:R-:W-:-:S05]  /*0970*/  VIADD R3, R0, 0x1 ;  /* 0x0000000100037836 */ /* 0x00ffca0000000000 */
[----:B------:R4:W-:Y:S02]  /*0980*/  STG.E desc[UR36][R28.64], R3 ;  /* 0x000000031c007986 */ /* 0x0009e4000c101924 */
.L_x_103:
[----:B------:R-:W-:Y:S05]  /*0990*/  BSYNC.RECONVERGENT B0 ;  /* 0x0000000000007941 */ /* 0x000fea0003800200 */
.L_x_102:
[----:B------:R-:W-:Y:S01]  /*09a0*/  ISETP.NE.AND P0, PT, R23, RZ, PT ;  /* 0x000000ff1700720c */ /* 0x000fe20003f05270 */
[----:B------:R0:W5:Y:S01]  /*09b0*/  ATOMG.E.INC.STRONG.GPU PT, R16, desc[UR36][R30.64], R5 ;  /* 0x800000051e1079a8 */ /* 0x00016200099ef124 */
        /* <DEDUP_REMOVED lines=15> */
.L_x_105:
[----:B------:R-:W-:Y:S05]  /*0ab0*/  BSYNC.RECONVERGENT B6 ;  /* 0x0000000000067941 */ /* 0x000fea0003800200 */
.L_x_104:
[----:B-----5:R-:W-:Y:S01]  /*0ac0*/  ISETP.GT.U32.AND P0, PT, R16, 0x9, PT ;  /* 0x000000091000780c */ /* 0x020fe20003f04070 */
[----:B------:R-:W-:Y:S01]  /*0ad0*/  BSSY.RECONVERGENT B0, `(.L_x_106) ;  /* 0x0000006000007945 */ /* 0x000fe20003800200 */
[----:B------:R-:W-:-:S11]  /*0ae0*/  HFMA2 R5, -RZ, RZ, 0, 5.9604644775390625e-07 ;  /* 0x0000000aff057431 */ /* 0x000fd600000001ff */
[----:B------:R-:W-:Y:S05]  /*0af0*/  @P0 BRA `(.L_x_107) ;  /* 0x00000000000c0947 */ /* 0x000fea0003800000 */
[----:B------:R-:W1:Y:S02]  /*0b00*/  LDG.E R0, desc[UR36][R28.64] ;  /* 0x000000241c007981 */ /* 0x000e64000c1e1900 */
[----:B-1234-:R-:W-:-:S05]  /*0b10*/  VIADD R3, R0, 0x1 ;  /* 0x0000000100037836 */ /* 0x01efca0000000000 */
[----:B------:R0:W-:Y:S02]  /*0b20*/  STG.E desc[UR36][R28.64], R3 ;  /* 0x000000031c007986 */ /* 0x0001e4000c101924 */
.L_x_107:
[----:B------:R-:W-:Y:S05]  /*0b30*/  BSYNC.RECONVERGENT B0 ;  /* 0x0000000000007941 */ /* 0x000fea0003800200 */
.L_x_106:
[----:B------:R-:W-:Y:S01]  /*0b40*/  ISETP.NE.AND P0, PT, R23, RZ, PT ;  /* 0x000000ff1700720c */ /* 0x000fe20003f05270 */
[----:B------:R0:W5:Y:S01]  /*0b50*/  ATOMG.E.INC.STRONG.GPU PT, R16, desc[UR36][R30.64], R5 ;  /* 0x800000051e1079a8 */ /* 0x00016200099ef124 */
        /* <DEDUP_REMOVED lines=15> */
.L_x_109:
[----:B------:R-:W-:Y:S05]  /*0c50*/  BSYNC.RECONVERGENT B6 ;  /* 0x0000000000067941 */ /* 0x000fea0003800200 */
.L_x_108:
[----:B-----5:R-:W-:Y:S01]  /*0c60*/  ISETP.GT.U32.AND P0, PT, R16, 0x9, PT ;  /* 0x000000091000780c */ /* 0x020fe20003f04070 */
[----:B------:R-:W-:Y:S01]  /*0c70*/  BSSY.RECONVERGENT B0, `(.L_x_110) ;  /* 0x0000006000007945 */ /* 0x000fe20003800200 */
[----:B------:R-:W-:-:S11]  /*0c80*/  IMAD.MOV.U32 R5, RZ, RZ, 0xa ;  /* 0x0000000aff057424 */ /* 0x000fd600078e00ff */
[----:B------:R-:W-:Y:S05]  /*0c90*/  @P0 BRA `(.L_x_111) ;  /* 0x00000000000c0947 */ /* 0x000fea0003800000 */
[----:B------:R-:W1:Y:S02]  /*0ca0*/  LDG.E R0, desc[UR36][R28.64] ;  /* 0x000000241c007981 */ /* 0x000e64000c1e1900 */
[----:B-1234-:R-:W-:-:S05]  /*0cb0*/  VIADD R3, R0, 0x1 ;  /* 0x0000000100037836 */ /* 0x01efca0000000000 */
[----:B------:R0:W-:Y:S02]  /*0cc0*/  STG.E desc[UR36][R28.64], R3 ;  /* 0x000000031c007986 */ /* 0x0001e4000c101924 */
.L_x_111:
[----:B------:R-:W-:Y:S05]  /*0cd0*/  BSYNC.RECONVERGENT B0 ;  /* 0x0000000000007941 */ /* 0x000fea0003800200 */
.L_x_110:
[----:B------:R-:W-:Y:S01]  /*0ce0*/  ISETP.NE.AND P0, PT, R23, RZ, PT ;  /* 0x000000ff1700720c */ /* 0x000fe20003f05270 */
[----:B------:R0:W5:Y:S01]  /*0cf0*/  ATOMG.E.INC.STRONG.GPU PT, R16, desc[UR36][R30.64], R5 ;  /* 0x800000051e1079a8 */ /* 0x00016200099ef124 */
        /* <DEDUP_REMOVED lines=15> */
.L_x_113:
[----:B------:R-:W-:Y:S05]  /*0df0*/  BSYNC.RECONVERGENT B6 ;  /* 0x0000000000067941 */ /* 0x000fea0003800200 */
.L_x_112:
[----:B-----5:R-:W-:Y:S01]  /*0e00*/  ISETP.GT.U32.AND P0, PT, R16, 0x9, PT ;  /* 0x000000091000780c */ /* 0x020fe20003f04070 */
[----:B------:R-:W-:Y:S01]  /*0e10*/  BSSY.RECONVERGENT B0, `(.L_x_114) ;  /* 0x0000006000007945 */ /* 0x000fe20003800200 */
[----:B------:R-:W-:-:S11]  /*0e20*/  IMAD.MOV.U32 R5, RZ, RZ, 0xa ;  /* 0x0000000aff057424 */ /* 0x000fd600078e00ff */
[----:B------:R-:W-:Y:S05]  /*0e30*/  @P0 BRA `(.L_x_115) ;  /* 0x00000000000c0947 */ /* 0x000fea0003800000 */
[----:B------:R-:W1:Y:S02]  /*0e40*/  LDG.E R0, desc[UR36][R28.64] ;  /* 0x000000241c007981 */ /* 0x000e64000c1e1900 */
[----:B-1234-:R-:W-:-:S05]  /*0e50*/  VIADD R3, R0, 0x1 ;  /* 0x0000000100037836 */ /* 0x01efca0000000000 */
[----:B------:R0:W-:Y:S02]  /*0e60*/  STG.E desc[UR36][R28.64], R3 ;  /* 0x000000031c007986 */ /* 0x0001e4000c101924 */
.L_x_115:
[----:B------:R-:W-:Y:S05]  /*0e70*/  BSYNC.RECONVERGENT B0 ;  /* 0x0000000000007941 */ /* 0x000fea0003800200 */
.L_x_114:
        /* <DEDUP_REMOVED lines=17> */
.L_x_117:
[----:B------:R-:W-:Y:S05]  /*0f90*/  BSYNC.RECONVERGENT B6 ;  /* 0x0000000000067941 */ /* 0x000fea0003800200 */
.L_x_116:
[----:B-----5:R-:W-:Y:S01]  /*0fa0*/  ISETP.GT.U32.AND P0, PT, R16, 0x9, PT ;  /* 0x000000091000780c */ /* 0x020fe20003f04070 */
[----:B------:R-:W-:-:S12]  /*0fb0*/  BSSY.RECONVERGENT B0, `(.L_x_118) ;  /* 0x0000005000007945 */ /* 0x000fd80003800200 */
[----:B------:R-:W-:Y:S05]  /*0fc0*/  @P0 BRA `(.L_x_119) ;  /* 0x00000000000c0947 */ /* 0x000fea0003800000 */
[----:B------:R-:W1:Y:S02]  /*0fd0*/  LDG.E R0, desc[UR36][R28.64] ;  /* 0x000000241c007981 */ /* 0x000e64000c1e1900 */
[----:B-1234-:R-:W-:-:S05]  /*0fe0*/  VIADD R3, R0, 0x1 ;  /* 0x0000000100037836 */ /* 0x01efca0000000000 */
[----:B------:R0:W-:Y:S02]  /*0ff0*/  STG.E desc[UR36][R28.64], R3 ;  /* 0x000000031c007986 */ /* 0x0001e4000c101924 */
.L_x_119:
[----:B------:R-:W-:Y:S05]  /*1000*/  BSYNC.RECONVERGENT B0 ;  /* 0x0000000000007941 */ /* 0x000fea0003800200 */
.L_x_118:
[----:B------:R-:W-:Y:S02]  /*1010*/  ISETP.NE.AND P0, PT, R26, RZ, PT ;  /* 0x000000ff1a00720c */ /* 0x000fe40003f05270 */
[----:B------:R-:W-:-:S11]  /*1020*/  IADD3 R17, PT, PT, R17, 0x8, RZ ;  /* 0x0000000811117810 */ /* 0x000fd60007ffe0ff */
[----:B------:R-:W-:Y:S05]  /*1030*/  @P0 BRA `(.L_x_120) ;  /* 0xfffffff000a80947 */ /* 0x000fea000383ffff */
[----:B------:R-:W-:Y:S05]  /*1040*/  BSYNC B7 ;  /* 0x0000000000077941 */ /* 0x000fea0003800000 */
.L_x_87:
        /* <DEDUP_REMOVED lines=9> */
[----:B------:R0:W5:Y:S07]  /*10e0*/  ATOMG.E.INC.STRONG.GPU PT, R16, desc[UR36][R30.64], R3 ;  /* 0x800000031e1079a8 */ /* 0x00016e00099ef124 */
        /* <DEDUP_REMOVED lines=13> */
.L_x_123:
[----:B------:R-:W-:Y:S05]  /*11c0*/  BSYNC.RECONVERGENT B6 ;  /* 0x0000000000067941 */ /* 0x000fea0003800200 */
.L_x_122:
[----:B-----5:R-:W-:Y:S01]  /*11d0*/  ISETP.GT.U32.AND P0, PT, R16, 0x9, PT ;  /* 0x000000091000780c */ /* 0x020fe20003f04070 */
[----:B------:R-:W-:Y:S01]  /*11e0*/  BSSY.RECONVERGENT B0, `(.L_x_124) ;  /* 0x0000006000007945 */ /* 0x000fe20003800200 */
[----:B------:R-:W-:-:S11]  /*11f0*/  IMAD.MOV.U32 R5, RZ, RZ, 0xa ;  /* 0x0000000aff057424 */ /* 0x000fd600078e00ff */
[----:B------:R-:W-:Y:S05]  /*1200*/  @P0 BRA `(.L_x_125) ;  /* 0x00000000000c0947 */ /* 0x000fea0003800000 */
[----:B------:R-:W0:Y:S02]  /*1210*/  LDG.E R0, desc[UR36][R28.64] ;  /* 0x000000241c007981 */ /* 0x000e24000c1e1900 */
[----:B0-----:R-:W-:-:S05]  /*1220*/  VIADD R3, R0, 0x1 ;  /* 0x0000000100037836 */ /* 0x001fca0000000000 */
[----:B------:R1:W-:Y:S02]  /*1230*/  STG.E desc[UR36][R28.64], R3 ;  /* 0x000000031c007986 */ /* 0x0003e4000c101924 */
.L_x_125:
[----:B------:R-:W-:Y:S05]  /*1240*/  BSYNC.RECONVERGENT B0 ;  /* 0x0000000000007941 */ /* 0x000fea0003800200 */
.L_x_124:
[----:B------:R-:W-:Y:S01]  /*1250*/  ISETP.NE.AND P0, PT, R23, RZ, PT ;  /* 0x000000ff1700720c */ /* 0x000fe20003f05270 */
[----:B------:R2:W5:Y:S01]  /*1260*/  ATOMG.E.INC.STRONG.GPU PT, R16, desc[UR36][R30.64], R5 ;  /* 0x800000051e1079a8 */ /* 0x00056200099ef124 */
        /* <DEDUP_REMOVED lines=15> */
.L_x_127:
[----:B------:R-:W-:Y:S05]  /*1360*/  BSYNC.RECONVERGENT B6 ;  /* 0x0000000000067941 */ /* 0x000fea0003800200 */
.L_x_126:
[----:B-----5:R-:W-:Y:S01]  /*1370*/  ISETP.GT.U32.AND P0, PT, R16, 0x9, PT ;  /* 0x000000091000780c */ /* 0x020fe20003f04070 */
[----:B------:R-:W-:Y:S01]  /*1380*/  BSSY.RECONVERGENT B0, `(.L_x_128) ;  /* 0x0000006000007945 */ /* 0x000fe20003800200 */
[----:B------:R-:W-:-:S11]  /*1390*/  IMAD.MOV.U32 R5, RZ, RZ, 0xa ;  /* 0x0000000aff057424 */ /* 0x000fd600078e00ff */
[----:B------:R-:W-:Y:S05]  /*13a0*/  @P0 BRA `(.L_x_129) ;  /* 0x00000000000c0947 */ /* 0x000fea0003800000 */
[----:B------:R-:W0:Y:S02]  /*13b0*/  LDG.E R0, desc[UR36][R28.64] ;  /* 0x000000241c007981 */ /* 0x000e24000c1e1900 */
[----:B01----:R-:W-:-:S05]  /*13c0*/  VIADD R3, R0, 0x1 ;  /* 0x0000000100037836 */ /* 0x003fca0000000000 */
[----:B------:R2:W-:Y:S02]  /*13d0*/  STG.E desc[UR36][R28.64], R3 ;  /* 0x000000031c007986 */ /* 0x0005e4000c101924 */
.L_x_129:
[----:B------:R-:W-:Y:S05]  /*13e0*/  BSYNC.RECONVERGENT B0 ;  /* 0x0000000000007941 */ /* 0x000fea0003800200 */
.L_x_128:
[----:B------:R-:W-:Y:S01]  /*13f0*/  ISETP.NE.AND P0, PT, R23, RZ, PT ;  /* 0x000000ff1700720c */ /* 0x000fe20003f05270 */
[----:B------:R3:W5:Y:S01]  /*1400*/  ATOMG.E.INC.STRONG.GPU PT, R16, desc[UR36][R30.64], R5 ;  /* 0x800000051e1079a8 */ /* 0x00076200099ef124 */
        /* <DEDUP_REMOVED lines=15> */
.L_x_131:
[----:B------:R-:W-:Y:S05]  /*1500*/  BSYNC.RECONVERGENT B6 ;  /* 0x0000000000067941 */ /* 0x000fea0003800200 */
.L_x_130:
[----:B-----5:R-:W-:Y:S01]  /*1510*/  ISETP.GT.U32.AND P0, PT, R16, 0x9, PT ;  /* 0x000000091000780c */ /* 0x020fe20003f04070 */
[----:B------:R-:W-:Y:S01]  /*1520*/  BSSY.RECONVERGENT B0, `(.L_x_132) ;  /* 0x0000006000007945 */ /* 0x000fe20003800200 */
[----:B------:R-:W-:-:S11]  /*1530*/  IMAD.MOV.U32 R5, RZ, RZ, 0xa ;  /* 0x0000000aff057424 */ /* 0x000fd600078e00ff */
[----:B------:R-:W-:Y:S05]  /*1540*/  @P0 BRA `(.L_x_133) ;  /* 0x00000000000c0947 */ /* 0x000fea0003800000 */
[----:B------:R-:W0:Y:S02]  /*1550*/  LDG.E R0, desc[UR36][R28.64] ;  /* 0x000000241c007981 */ /* 0x000e24000c1e1900 */
[----:B012---:R-:W-:-:S05]  /*1560*/  VIADD R3, R0, 0x1 ;  /* 0x0000000100037836 */ /* 0x007fca0000000000 */
[----:B------:R3:W-:Y:S02]  /*1570*/  STG.E desc[UR36][R28.64], R3 ;  /* 0x000000031c007986 */ /* 0x0007e4000c101924 */
.L_x_133:
[----:B------:R-:W-:Y:S05]  /*1580*/  BSYNC.RECONVERGENT B0 ;  /* 0x0000000000007941 */ /* 0x000fea0003800200 */
.L_x_132:
[----:B------:R-:W-:Y:S01]  /*1590*/  ISETP.NE.AND P0, PT, R23, RZ, PT ;  /* 0x000000ff1700720c */ /* 0x000fe20003f05270 */
[----:B------:R4:W5:Y:S01]  /*15a0*/  ATOMG.E.INC.STRONG.GPU PT, R16, desc[UR36][R30.64], R5 ;  /* 0x800000051e1079a8 */ /* 0x00096200099ef124 */
        /* <DEDUP_REMOVED lines=15> */
.L_x_135:
[----:B------:R-:W-:Y:S05]  /*16a0*/  BSYNC.RECONVERGENT B6 ;  /* 0x0000000000067941 */ /* 0x000fea0003800200 */
.L_x_134:
[----:B-----5:R-:W-:Y:S01]  /*16b0*/  ISETP.GT.U32.AND P0, PT, R16, 0x9, PT ;  /* 0x000000091000780c */ /* 0x020fe20003f04070 */
[----:B------:R-:W-:-:S12]  /*16c0*/  BSSY.RECONVERGENT B0, `(.L_x_136) ;  /* 0x0000005000007945 */ /* 0x000fd80003800200 */
[----:B------:R-:W-:Y:S05]  /*16d0*/  @P0 BRA `(.L_x_137) ;  /* 0x00000000000c0947 */ /* 0x000fea0003800000 */
[----:B------:R-:W0:Y:S02]  /*16e0*/  LDG.E R0, desc[UR36][R28.64] ;  /* 0x000000241c007981 */ /* 0x000e24000c1e1900 */
[----:B0123--:R-:W-:-:S05]  /*16f0*/  VIADD R3, R0, 0x1 ;  /* 0x0000000100037836 */ /* 0x00ffca0000000000 */
[----:B------:R4:W-:Y:S02]  /*1700*/  STG.E desc[UR36][R28.64], R3 ;  /* 0x000000031c007986 */ /* 0x0009e4000c101924 */
.L_x_137:
[----:B------:R-:W-:Y:S05]  /*1710*/  BSYNC.RECONVERGENT B0 ;  /* 0x0000000000007941 */ /* 0x000fea0003800200 */
.L_x_136:
[----:B------:R-:W-:-:S07]  /*1720*/  VIADD R19, R19, 0x4 ;  /* 0x0000000413137836 */ /* 0x000fce0000000000 */
.L_x_121:
[----:B------:R-:W-:-:S13]  /*1730*/  ISETP.NE.AND P0, PT, R17, RZ, PT ;  /* 0x000000ff1100720c */ /* 0x000fda0003f05270 */
[----:B------:R-:W-:Y:S05]  /*1740*/  @!P0 EXIT ;  /* 0x000000000000894d */ /* 0x000fea0003800000 */
[----:B------:R-:W-:-:S13]  /*1750*/  ISETP.NE.AND P0, PT, R17, 0x1, PT ;  /* 0x000000011100780c */ /* 0x000fda0003f05270 */
[----:B------:R-:W-:Y:S05]  /*1760*/  @!P0 BRA `(.L_x_138) ;  /* 0x0000000000d08947 */ /* 0x000fea0003800000 */
[----:B------:R-:W-:Y:S01]  /*1770*/  ISETP.NE.AND P0, PT, R23, RZ, PT ;  /* 0x000000ff1700720c */ /* 0x000fe20003f05270 */
[----:B01234-:R-:W-:Y:S01]  /*1780*/  HFMA2 R3, -RZ, RZ, 0, 5.9604644775390625e-07 ;  /* 0x0000000aff037431 */ /* 0x01ffe200000001ff */
        /* <DEDUP_REMOVED lines=15> */
.L_x_140:
[----:B------:R-:W-:Y:S05]  /*1880*/  BSYNC.RECONVERGENT B6 ;  /* 0x0000000000067941 */ /* 0x000fea0003800200 */
.L_x_139:
[----:B-----5:R-:W-:Y:S01]  /*1890*/  ISETP.GT.U32.AND P0, PT, R16, 0x9, PT ;  /* 0x000000091000780c */ /* 0x020fe20003f04070 */
[----:B------:R-:W-:Y:S01]  /*18a0*/  BSSY.RECONVERGENT B0, `(.L_x_141) ;  /* 0x0000006000007945 */ /* 0x000fe20003800200 */
[----:B------:R-:W-:-:S11]  /*18b0*/  IMAD.MOV.U32 R5, RZ, RZ, 0xa ;  /* 0x0000000aff057424 */ /* 0x000fd600078e00ff */
[----:B------:R-:W-:Y:S05]  /*18c0*/  @P0 BRA `(.L_x_142) ;  /* 0x00000000000c0947 */ /* 0x000fea0003800000 */
[----:B------:R-:W0:Y:S02]  /*18d0*/  LDG.E R0, desc[UR36][R28.64] ;  /* 0x000000241c007981 */ /* 0x000e24000c1e1900 */
[----:B0-----:R-:W-:-:S05]  /*18e0*/  VIADD R3, R0, 0x1 ;  /* 0x0000000100037836 */ /* 0x001fca0000000000 */
[----:B------:R1:W-:Y:S02]  /*18f0*/  STG.E desc[UR36][R28.64], R3 ;  /* 0x000000031c007986 */ /* 0x0003e4000c101924 */
.L_x_142:
[----:B------:R-:W-:Y:S05]  /*1900*/  BSYNC.RECONVERGENT B0 ;  /* 0x0000000000007941 */ /* 0x000fea0003800200 */
.L_x_141:
        /* <DEDUP_REMOVED lines=17> */
.L_x_144:
[----:B------:R-:W-:Y:S05]  /*1a20*/  BSYNC.RECONVERGENT B6 ;  /* 0x0000000000067941 */ /* 0x000fea0003800200 */
.L_x_143:
[----:B-----5:R-:W-:Y:S01]  /*1a30*/  ISETP.GT.U32.AND P0, PT, R16, 0x9, PT ;  /* 0x000000091000780c */ /* 0x020fe20003f04070 */
[----:B------:R-:W-:-:S12]  /*1a40*/  BSSY.RECONVERGENT B0, `(.L_x_145) ;  /* 0x0000005000007945 */ /* 0x000fd80003800200 */
[----:B------:R-:W-:Y:S05]  /*1a50*/  @P0 BRA `(.L_x_146) ;  /* 0x00000000000c0947 */ /* 0x000fea0003800000 */
[----:B------:R-:W0:Y:S02]  /*1a60*/  LDG.E R0, desc[UR36][R28.64] ;  /* 0x000000241c007981 */ /* 0x000e24000c1e1900 */
[----:B01----:R-:W-:-:S05]  /*1a70*/  VIADD R3, R0, 0x1 ;  /* 0x0000000100037836 */ /* 0x003fca0000000000 */
[----:B------:R2:W-:Y:S02]  /*1a80*/  STG.E desc[UR36][R28.64], R3 ;  /* 0x000000031c007986 */ /* 0x0005e4000c101924 */
.L_x_146:
[----:B------:R-:W-:Y:S05]  /*1a90*/  BSYNC.RECONVERGENT B0 ;  /* 0x0000000000007941 */ /* 0x000fea0003800200 */
.L_x_145:
[----:B------:R-:W-:-:S07]  /*1aa0*/  VIADD R19, R19, 0x2 ;  /* 0x0000000213137836 */ /* 0x000fce0000000000 */
.L_x_138:
[----:B------:R-:W5:Y:S02]  /*1ab0*/  LDC R0, c[0x0][0x380] ;  /* 0x0000e000ff007b82 */ /* 0x000f640000000800 */
[----:B-----5:R-:W-:-:S04]  /*1ac0*/  LOP3.LUT R0, R0, 0x1, RZ, 0xc0, !PT ;  /* 0x0000000100007812 */ /* 0x020fc800078ec0ff */
[----:B------:R-:W-:-:S13]  /*1ad0*/  ISETP.NE.U32.AND P0, PT, R0, 0x1, PT ;  /* 0x000000010000780c */ /* 0x000fda0003f05070 */
[----:B------:R-:W-:Y:S05]  /*1ae0*/  @P0 EXIT ;  /* 0x000000000000094d */ /* 0x000fea0003800000 */
[----:B------:R-:W-:Y:S01]  /*1af0*/  ISETP.NE.AND P0, PT, R23, RZ, PT ;  /* 0x000000ff1700720c */ /* 0x000fe20003f05270 */
[----:B01234-:R-:W-:Y:S01]  /*1b00*/  HFMA2 R3, -RZ, RZ, 0, 5.9604644775390625e-07 ;  /* 0x0000000aff037431 */ /* 0x01ffe200000001ff */
[----:B------:R-:W-:Y:S04]  /*1b10*/  BSSY.RECONVERGENT B6, `(.L_x_147) ;  /* 0x000000f000067945 */ /* 0x000fe80003800200 */
[----:B------:R0:W5:Y:S07]  /*1b20*/  ATOMG.E.INC.STRONG.GPU PT, R30, desc[UR36][R30.64], R3 ;  /* 0x800000031e1e79a8 */ /* 0x00016e00099ef124 */
        /* <DEDUP_REMOVED lines=13> */
.L_x_148:
[----:B------:R-:W-:Y:S05]  /*1c00*/  BSYNC.RECONVERGENT B6 ;  /* 0x0000000000067941 */ /* 0x000fea0003800200 */
.L_x_147:
[----:B-----5:R-:W-:-:S13]  /*1c10*/  ISETP.GT.U32.AND P0, PT, R30, 0x9, PT ;  /* 0x000000091e00780c */ /* 0x020fda0003f04070 */
[----:B------:R-:W-:Y:S05]  /*1c20*/  @P0 EXIT ;  /* 0x000000000000094d */ /* 0x000fea0003800000 */
[----:B------:R-:W0:Y:S02]  /*1c30*/  LDG.E R0, desc[UR36][R28.64] ;  /* 0x000000241c007981 */ /* 0x000e24000c1e1900 */
[----:B0-----:R-:W-:-:S05]  /*1c40*/  VIADD R3, R0, 0x1 ;  /* 0x0000000100037836 */ /* 0x001fca0000000000 */
[----:B------:R-:W-:Y:S01]  /*1c50*/  STG.E desc[UR36][R28.64], R3 ;  /* 0x000000031c007986 */ /* 0x000fe2000c101924 */
[----:B------:R-:W-:Y:S05]  /*1c60*/  EXIT ;  /* 0x000000000000794d */ /* 0x000fea0003800000 */
.L_x_149:
        /* <DEDUP_REMOVED lines=9> */
.L_x_154:


//--------------------- .text._Z13setQuantitiesjjPj --------------------------
	.section	.text._Z13setQuantitiesjjPj,"ax",@progbits
	.align	128
        .global         _Z13setQuantitiesjjPj
        .type           _Z13setQuantitiesjjPj,@function
        .size           _Z13setQuantitiesjjPj,(.L_x_155 - _Z13setQuantitiesjjPj)
        .other          _Z13setQuantitiesjjPj,@"STO_CUDA_ENTRY STV_DEFAULT"
_Z13setQuantitiesjjPj:
.text._Z13setQuantitiesjjPj:
[----:B------:R-:W-:Y:S01]  /*0000*/  LDC R1, c[0x0][0x37c] ;  /* 0x0000df00ff017b82 */ /* 0x000fe20000000800 */
[----:B------:R-:W0:Y:S01]  /*0010*/  S2R R5, SR_TID.X ;  /* 0x0000000000057919 */ /* 0x000e220000002100 */
[----:B------:R-:W0:Y:S01]  /*0020*/  LDCU UR4, c[0x0][0x360] ;  /* 0x00006c00ff0477ac */ /* 0x000e220008000800 */
[----:B------:R-:W0:Y:S01]  /*0030*/  S2R R0, SR_CTAID.X ;  /* 0x0000000000007919 */ /* 0x000e220000002500 */
[----:B------:R-:W1:Y:S01]  /*0040*/  LDCU UR5, c[0x0][0x380] ;  /* 0x00007000ff0577ac */ /* 0x000e620008000800 */
[----:B0-----:R-:W-:-:S05]  /*0050*/  IMAD R5, R0, UR4, R5 ;  /* 0x0000000400057c24 */ /* 0x001fca000f8e0205 */
[----:B-1----:R-:W-:-:S13]  /*0060*/  ISETP.GE.U32.AND P0, PT, R5, UR5, PT ;  /* 0x0000000505007c0c */ /* 0x002fda000bf06070 */
[----:B------:R-:W-:Y:S05]  /*0070*/  @P0 EXIT ;  /* 0x000000000000094d */ /* 0x000fea0003800000 */
[----:B------:R-:W0:Y:S01]  /*0080*/  LDC.64 R2, c[0x0][0x388] ;  /* 0x0000e200ff027b82 */ /* 0x000e220000000a00 */
[----:B------:R-:W1:Y:S07]  /*0090*/  LDCU.64 UR4, c[0x0][0x358] ;  /* 0x00006b00ff0477ac */ /* 0x000e6e0008000a00 */
[----:B------:R-:W1:Y:S01]  /*00a0*/  LDC R7, c[0x0][0x384] ;  /* 0x0000e100ff077b82 */ /* 0x000e620000000800 */
[----:B0-----:R-:W-:-:S05]  /*00b0*/  IMAD.WIDE.U32 R2, R5, 0x4, R2 ;  /* 0x0000000405027825 */ /* 0x001fca00078e0002 */
[----:B-1----:R-:W-:Y:S01]  /*00c0*/  STG.E desc[UR4][R2.64], R7 ;  /* 0x0000000702007986 */ /* 0x002fe2000c101904 */
[----:B------:R-:W-:Y:S05]  /*00d0*/  EXIT ;  /* 0x000000000000794d */ /* 0x000fea0003800000 */
.L_x_150:
        /* <DEDUP_REMOVED lines=10> */
.L_x_155:


//--------------------- .nv.global.init           --------------------------
	.section	.nv.global.init,"aw",@progbits
.nv.global.init:
	.type		$str,@object
	.size		$str,($str$1 - $str)
$str:
        /*0000*/ 	.byte	0x64, 0x5f, 0x71, 0x75, 0x61, 0x6e, 0x74, 0x69, 0x74, 0x79, 0x5b, 0x25, 0x75, 0x5d, 0x20, 0x3d
        /*0010*/ 	.byte	0x20, 0x25, 0x75, 0x0a, 0x00
	.type		$str$1,@object
	.size		$str$1,(.L_1 - $str$1)
$str$1:
        /*0015*/ 	.byte	0x74, 0x69, 0x64, 0x20, 0x25, 0x75, 0x3a, 0x20, 0x69, 0x74, 0x65, 0x72, 0x20, 0x25, 0x64, 0x2c
        /*0025*/ 	.byte	0x20, 0x6f, 0x6c, 0x64, 0x20, 0x25, 0x75, 0x0a, 0x00
.L_1:


//--------------------- .nv.shared.reserved.0     --------------------------
	.section	.nv.shared.reserved.0,"aw",@nobits
	.weak		__nv_reservedSMEM_offset_0_alias
	.size		__nv_reservedSMEM_offset_0_alias, 0, 64
	.other		__nv_reservedSMEM_offset_0_alias,@"STO_CUDA_RESERVED_SHARED STV_DEFAULT"
__nv_reservedSMEM_offset_0_alias:
	.zero		0
	.zero		64


//--------------------- .nv.constant0._Z22atomicDecNoWrap_kerneljjPfPjS0_ --------------------------
	.section	.nv.constant0._Z22atomicDecNoWrap_kerneljjPfPjS0_,"a",@progbits
	.sectionflags	@""
	.align	4
.nv.constant0._Z22atomicDecNoWrap_kerneljjPfPjS0_:
	.zero		928


//--------------------- .nv.constant0._Z22atomicIncNoWrap_kerneljjPfPjS0_ --------------------------
	.section	.nv.constant0._Z22atomicIncNoWrap_kerneljjPfPjS0_,"a",@progbits
	.sectionflags	@""
	.align	4
.nv.constant0._Z22atomicIncNoWrap_kerneljjPfPjS0_:
	.zero		928


//--------------------- .nv.constant0._Z16atomicDec_kerneljjPfPjS0_ --------------------------
	.section	.nv.constant0._Z16atomicDec_kerneljjPfPjS0_,"a",@progbits
	.sectionflags	@""
	.align	4
.nv.constant0._Z16atomicDec_kerneljjPfPjS0_:
	.zero		928


//--------------------- .nv.constant0._Z16atomicInc_kerneljjPfPjS0_ --------------------------
	.section	.nv.constant0._Z16atomicInc_kerneljjPfPjS0_,"a",@progbits
	.sectionflags	@""
	.align	4
.nv.constant0._Z16atomicInc_kerneljjPfPjS0_:
	.zero		928


//--------------------- .nv.constant0._Z13setQuantitiesjjPj --------------------------
	.section	.nv.constant0._Z13setQuantitiesjjPj,"a",@progbits
	.sectionflags	@""
	.align	4
.nv.constant0._Z13setQuantitiesjjPj:
	.zero		912


//--------------------- SYMBOLS --------------------------

	.type		.nv.reservedSmem.offset0,@object
	.size		.nv.reservedSmem.offset0,0x4
	.type		vprintf,@function
